def gluon_wgmma(
    a_ptr,
    b_ptr,
    c_ptr,
    M,
    N,
    K,
    stride_am,
    stride_bk,
    stride_cm,
    BLOCK_M: gl.constexpr,
    BLOCK_N: gl.constexpr,
    BLOCK_K: gl.constexpr,
    DTYPE: gl.constexpr,
    A_LAYOUT: gl.constexpr,
    B_LAYOUT: gl.constexpr,
    C_LAYOUT: gl.constexpr,
    B_SHAPE: gl.constexpr,
    TRANS_B: gl.constexpr,
    NUM_BUFFERS: gl.constexpr,
    NUM_WARPS: gl.constexpr,
):
    a_desc = tma.make_tensor_descriptor(
        a_ptr, [M, K], [stride_am, 1], [BLOCK_M, BLOCK_K], A_LAYOUT
    )
    b_desc = tma.make_tensor_descriptor(
        b_ptr,
        [N, K] if TRANS_B else [K, N],
        [stride_bk, 1],
        B_SHAPE,
        B_LAYOUT,
    )
    c_desc = tma.make_tensor_descriptor(
        c_ptr, [M, N], [stride_cm, 1], [BLOCK_M, BLOCK_N], C_LAYOUT
    )

    a_bufs = gl.allocate_shared_memory(
        DTYPE, [NUM_BUFFERS, BLOCK_M, BLOCK_K], A_LAYOUT
    )
    b_bufs = gl.allocate_shared_memory(DTYPE, [NUM_BUFFERS] + B_SHAPE, B_LAYOUT)

    pid_m = gl.program_id(0)
    pid_n = gl.program_id(1)
    off_m = pid_m * BLOCK_M
    off_n = pid_n * BLOCK_N

    mma_layout: gl.constexpr = pick_wgmma_layout(DTYPE, BLOCK_M, BLOCK_N, NUM_WARPS)
    acc = warpgroup_mma_init(
        gl.zeros((BLOCK_M, BLOCK_N), dtype=gl.float32, layout=mma_layout)
    )

    bars = gl.allocate_shared_memory(
        gl.int64, [NUM_BUFFERS, 1], mbarrier.MBarrierLayout()
    )
    for i in gl.static_range(NUM_BUFFERS):
        mbarrier.init(bars.index(i), count=1)
    idx = 0
    phase = 0

    for k in range(0, K, BLOCK_K):
        a = a_bufs.index(idx)
        b = b_bufs.index(idx)
        bar = bars.index(idx)
        mbarrier.expect(bar, a_desc.block_type.nbytes + b_desc.block_type.nbytes)
        tma.async_copy_global_to_shared(a_desc, [off_m, k], bar, a)
        tma.async_copy_global_to_shared(
            b_desc, [off_n, k] if TRANS_B else [k, off_n], bar, b
        )
        mbarrier.wait(bar, phase=phase)

        if TRANS_B:
            b = b.permute((1, 0))
        acc = warpgroup_mma_wait(num_outstanding=0, deps=(acc,))
        acc = warpgroup_mma(a, b, acc, is_async=True)

        idx += 1
        if idx == NUM_BUFFERS:
            idx = 0
            phase ^= 1

    acc = warpgroup_mma_wait(num_outstanding=0, deps=(acc,))
    for i in gl.static_range(NUM_BUFFERS):
        mbarrier.invalidate(bars.index(i))

    c_smem = gl.allocate_shared_memory(DTYPE, [BLOCK_M, BLOCK_N], C_LAYOUT)
    c_smem.store(acc.to(DTYPE))
    fence_async_shared()
    tma.async_copy_shared_to_global(c_desc, [off_m, off_n], c_smem)
    tma.store_wait(pendings=0)

# config = {"BLOCK_K": 64, "BLOCK_M": 64, "BLOCK_N": 128, "arch": "sm_90", "dtype": "fp16", "num_buffers": 2, "num_warps": 4, "trans_b": 0}
# arch = sm_90


// ===== COMPILED SASS (sm_90a) =====

	.target	sm_90a

	.elftype	@"ET_EXEC"


//--------------------- .note.nv.tkinfo           --------------------------
	.section	.note.nv.tkinfo,"",@"SHT_NOTE"
	.sectionflags	@"SHF_NOTE_NV_TKINFO"
	.tkinfo
        /*0018*/ 	.word	0x00000002
        /*0030*/ 	.string	""
        /*0030*/ 	.string	"ptxas"
        /*0030*/ 	.string	"Cuda compilation tools, release 13.0, V13.0.88"
        /*0030*/ 	.string	"Build cuda_13.0.r13.0/compiler.36424714_0"
        /*0030*/ 	.string	"-v  -suppress-debug-info  -lineinfo  -arch sm_90a "



//--------------------- .note.nv.cuinfo           --------------------------
	.section	.note.nv.cuinfo,"",@"SHT_NOTE"
	.sectionflags	@"SHF_NOTE_NV_CUINFO"
        /*0018*/ 	.short	0x0002
        /*001a*/ 	.short	0x005a
        /*001c*/ 	.short	0x0082
	.zero		2


//--------------------- .nv.info                  --------------------------
	.section	.nv.info,"",@"SHT_CUDA_INFO"
	.align	4


	//----- nvinfo : EIATTR_REGCOUNT
	.align		4
        /*0000*/ 	.byte	0x04, 0x2f
        /*0002*/ 	.short	(.L_1 - .L_0)
	.align		4
.L_0:
        /*0004*/ 	.word	index@(gluon_wgmma)
        /*0008*/ 	.word	0x0000005a


	//----- nvinfo : EIATTR_FRAME_SIZE
	.align		4
.L_1:
        /*000c*/ 	.byte	0x04, 0x11
        /*000e*/ 	.short	(.L_3 - .L_2)
	.align		4
.L_2:
        /*0010*/ 	.word	index@(gluon_wgmma)
        /*0014*/ 	.word	0x00000000


	//----- nvinfo : EIATTR_MIN_STACK_SIZE
	.align		4
.L_3:
        /*0018*/ 	.byte	0x04, 0x12
        /*001a*/ 	.short	(.L_5 - .L_4)
	.align		4
.L_4:
        /*001c*/ 	.word	index@(gluon_wgmma)
        /*0020*/ 	.word	0x00000000
.L_5:


//--------------------- .nv.compat                --------------------------
	.section	.nv.compat,"",@"SHT_CUDA_COMPAT_INFO"
	.align	4
        /*0000*/ 	.byte	0x02, 0x09, 0x01, 0x00, 0x02, 0x02, 0x04, 0x00, 0x02, 0x05, 0x05, 0x00, 0x03, 0x07, 0x01, 0x01
        /*0010*/ 	.byte	0x02, 0x03, 0x03, 0x00, 0x02, 0x06, 0x01, 0x00, 0x04, 0x0b, 0x08, 0x00, 0x00, 0x00, 0x00, 0x00
        /*0020*/ 	.byte	0x00, 0x00, 0x00, 0x00


//--------------------- .nv.info.gluon_wgmma      --------------------------
	.section	.nv.info.gluon_wgmma,"",@"SHT_CUDA_INFO"
	.sectionflags	@""
	.align	4


	//----- nvinfo : EIATTR_CUDA_API_VERSION
	.align		4
        /*0000*/ 	.byte	0x04, 0x37
        /*0002*/ 	.short	(.L_7 - .L_6)
.L_6:
        /*0004*/ 	.word	0x00000082


	//----- nvinfo : EIATTR_KPARAM_INFO
	.align		4
.L_7:
        /*0008*/ 	.byte	0x04, 0x17
        /*000a*/ 	.short	(.L_9 - .L_8)
.L_8:
        /*000c*/ 	.word	0x00000000
        /*0010*/ 	.short	0x000a
        /*0012*/ 	.short	0x0048
        /*0014*/ 	.byte	0x00, 0xf4, 0x21, 0x00


	//----- nvinfo : EIATTR_KPARAM_INFO
	.align		4
.L_9:
        /*0018*/ 	.byte	0x04, 0x17
        /*001a*/ 	.short	(.L_11 - .L_10)
.L_10:
        /*001c*/ 	.word	0x00000000
        /*0020*/ 	.short	0x0009
        /*0022*/ 	.short	0x0040
        /*0024*/ 	.byte	0x00, 0xf4, 0x21, 0x00


	//----- nvinfo : EIATTR_KPARAM_INFO
	.align		4
.L_11:
        /*0028*/ 	.byte	0x04, 0x17
        /*002a*/ 	.short	(.L_13 - .L_12)
.L_12:
        /*002c*/ 	.word	0x00000000
        /*0030*/ 	.short	0x0008
        /*0032*/ 	.short	0x0038
        /*0034*/ 	.byte	0x00, 0xf0, 0x21, 0x00


	//----- nvinfo : EIATTR_KPARAM_INFO
	.align		4
.L_13:
        /*0038*/ 	.byte	0x04, 0x17
        /*003a*/ 	.short	(.L_15 - .L_14)
.L_14:
        /*003c*/ 	.word	0x00000000
        /*0040*/ 	.short	0x0007
        /*0042*/ 	.short	0x0030
        /*0044*/ 	.byte	0x00, 0xf0, 0x21, 0x00


	//----- nvinfo : EIATTR_KPARAM_INFO
	.align		4
.L_15:
        /*0048*/ 	.byte	0x04, 0x17
        /*004a*/ 	.short	(.L_17 - .L_16)
.L_16:
        /*004c*/ 	.word	0x00000000
        /*0050*/ 	.short	0x0006
        /*0052*/ 	.short	0x0028
        /*0054*/ 	.byte	0x00, 0xf0, 0x21, 0x00


	//----- nvinfo : EIATTR_KPARAM_INFO
	.align		4
.L_17:
        /*0058*/ 	.byte	0x04, 0x17
        /*005a*/ 	.short	(.L_19 - .L_18)
.L_18:
        /*005c*/ 	.word	0x00000000
        /*0060*/ 	.short	0x0005
        /*0062*/ 	.short	0x0020
        /*0064*/ 	.byte	0x00, 0xf0, 0x11, 0x00


	//----- nvinfo : EIATTR_KPARAM_INFO
	.align		4
.L_19:
        /*0068*/ 	.byte	0x04, 0x17
        /*006a*/ 	.short	(.L_21 - .L_20)
.L_20:
        /*006c*/ 	.word	0x00000000
        /*0070*/ 	.short	0x0004
        /*0072*/ 	.short	0x001c
        /*0074*/ 	.byte	0x00, 0xf0, 0x11, 0x00


	//----- nvinfo : EIATTR_KPARAM_INFO
	.align		4
.L_21:
        /*0078*/ 	.byte	0x04, 0x17
        /*007a*/ 	.short	(.L_23 - .L_22)
.L_22:
        /*007c*/ 	.word	0x00000000
        /*0080*/ 	.short	0x0003
        /*0082*/ 	.short	0x0018
        /*0084*/ 	.byte	0x00, 0xf0, 0x11, 0x00


	//----- nvinfo : EIATTR_KPARAM_INFO
	.align		4
.L_23:
        /*0088*/ 	.byte	0x04, 0x17
        /*008a*/ 	.short	(.L_25 - .L_24)
.L_24:
        /*008c*/ 	.word	0x00000000
        /*0090*/ 	.short	0x0002
        /*0092*/ 	.short	0x0010
        /*0094*/ 	.byte	0x00, 0xf4, 0x21, 0x00


	//----- nvinfo : EIATTR_KPARAM_INFO
	.align		4
.L_25:
        /*0098*/ 	.byte	0x04, 0x17
        /*009a*/ 	.short	(.L_27 - .L_26)
.L_26:
        /*009c*/ 	.word	0x00000000
        /*00a0*/ 	.short	0x0001
        /*00a2*/ 	.short	0x0008
        /*00a4*/ 	.byte	0x00, 0xf4, 0x21, 0x00


	//----- nvinfo : EIATTR_KPARAM_INFO
	.align		4
.L_27:
        /*00a8*/ 	.byte	0x04, 0x17
        /*00aa*/ 	.short	(.L_29 - .L_28)
.L_28:
        /*00ac*/ 	.word	0x00000000
        /*00b0*/ 	.short	0x0000
        /*00b2*/ 	.short	0x0000
        /*00b4*/ 	.byte	0x00, 0xf4, 0x21, 0x00


	//----- nvinfo : EIATTR_SPARSE_MMA_MASK
	.align		4
.L_29:
        /*00b8*/ 	.byte	0x03, 0x50
        /*00ba*/ 	.short	0x0000


	//----- nvinfo : EIATTR_MAXREG_COUNT
	.align		4
        /*00bc*/ 	.byte	0x03, 0x1b
        /*00be*/ 	.short	0x00ff


	//----- nvinfo : EIATTR_NUM_BARRIERS
	.align		4
        /*00c0*/ 	.byte	0x02, 0x4c
        /*00c2*/ 	.byte	0x01
	.zero		1


	//----- nvinfo : EIATTR_MERCURY_ISA_VERSION
	.align		4
        /*00c4*/ 	.byte	0x03, 0x5f
        /*00c6*/ 	.short	0x0101


	//----- nvinfo : EIATTR_INT_WARP_WIDE_INSTR_OFFSETS
	.align		4
        /*00c8*/ 	.byte	0x04, 0x31
        /*00ca*/ 	.short	(.L_31 - .L_30)


	//   ....[0]....
.L_30:
        /*00cc*/ 	.word	0x00001300


	//   ....[1]....
        /*00d0*/ 	.word	0x00001320


	//   ....[2]....
        /*00d4*/ 	.word	0x000013d0


	//   ....[3]....
        /*00d8*/ 	.word	0x000018c0


	//   ....[4]....
        /*00dc*/ 	.word	0x000018d0


	//   ....[5]....
        /*00e0*/ 	.word	0x00001900


	//   ....[6]....
        /*00e4*/ 	.word	0x00001970


	//   ....[7]....
        /*00e8*/ 	.word	0x00001e00


	//   ....[8]....
        /*00ec*/ 	.word	0x00001e20


	//----- nvinfo : EIATTR_COOP_GROUP_MASK_REGIDS
	.align		4
.L_31:
        /*00f0*/ 	.byte	0x04, 0x29
        /*00f2*/ 	.short	(.L_33 - .L_32)


	//   ....[0]....
.L_32:
        /*00f4*/ 	.word	0xffffffff


	//   ....[1]....
        /*00f8*/ 	.word	0xffffffff


	//   ....[2]....
        /*00fc*/ 	.word	0xffffffff


	//----- nvinfo : EIATTR_COOP_GROUP_INSTR_OFFSETS
	.align		4
.L_33:
        /*0100*/ 	.byte	0x04, 0x28
        /*0102*/ 	.short	(.L_35 - .L_34)


	//   ....[0]....
.L_34:
        /*0104*/ 	.word	0x00000150


	//   ....[1]....
        /*0108*/ 	.word	0x00000720


	//   ....[2]....
        /*010c*/ 	.word	0x00000cd0


	//----- nvinfo : EIATTR_MBARRIER_INSTR_OFFSETS
	.align		4
.L_35:
        /*0110*/ 	.byte	0x04, 0x39
        /*0112*/ 	.short	(.L_37 - .L_36)


	//   ....[0]....
.L_36:
        /*0114*/ 	.word	0x00001470
        /*0118*/ 	.word	0x000000ff
        /*011c*/ 	.word	0x0000c000
        /*0120*/ 	.short	0x0100
        /*0122*/ 	.byte	0x07
	.zero		1


	//   ....[1]....
        /*0124*/ 	.word	0x000015b0
        /*0128*/ 	.word	0x000000ff
        /*012c*/ 	.word	0x0000c008
        /*0130*/ 	.short	0x0100
        /*0132*/ 	.byte	0x07
	.zero		1


	//   ....[2]....
        /*0134*/ 	.word	0x00001a00
        /*0138*/ 	.word	0x000000ff
        /*013c*/ 	.word	0x0000c000
        /*0140*/ 	.short	0x010a
        /*0142*/ 	.byte	0x06
	.zero		1


	//   ....[3]....
        /*0144*/ 	.word	0x00001d60
        /*0148*/ 	.word	0x000000ff
        /*014c*/ 	.word	0x0000c000
        /*0150*/ 	.short	0x0108
        /*0152*/ 	.byte	0x07
	.zero		1


	//   ....[4]....
        /*0154*/ 	.word	0x00001ec0
        /*0158*/ 	.word	0x000000ff
        /*015c*/ 	.word	0x0000c008
        /*0160*/ 	.short	0x0108
        /*0162*/ 	.byte	0x07
	.zero		1


	//   ....[5]....
        /*0164*/ 	.word	0x000020f0
        /*0168*/ 	.word	0x000000ff
        /*016c*/ 	.word	0x0000c000
        /*0170*/ 	.short	0x010a
        /*0172*/ 	.byte	0x06
	.zero		1


	//----- nvinfo : EIATTR_NUM_MBARRIERS
	.align		4
.L_37:
        /*0174*/ 	.byte	0x03, 0x38
        /*0176*/ 	.short	0x0002


	//----- nvinfo : EIATTR_EXIT_INSTR_OFFSETS
	.align		4
        /*0178*/ 	.byte	0x04, 0x1c
        /*017a*/ 	.short	(.L_39 - .L_38)


	//   ....[0]....
.L_38:
        /*017c*/ 	.word	0x000020e0


	//----- nvinfo : EIATTR_REQNTID
	.align		4
.L_39:
        /*0180*/ 	.byte	0x04, 0x10
        /*0182*/ 	.short	(.L_41 - .L_40)
.L_40:
        /*0184*/ 	.word	0x00000080
        /*0188*/ 	.word	0x00000001
        /*018c*/ 	.word	0x00000001


	//----- nvinfo : EIATTR_CRS_STACK_SIZE
	.align		4
.L_41:
        /*0190*/ 	.byte	0x04, 0x1e
        /*0192*/ 	.short	(.L_43 - .L_42)
.L_42:
        /*0194*/ 	.word	0x00000000


	//----- nvinfo : EIATTR_CBANK_PARAM_SIZE
	.align		4
.L_43:
        /*0198*/ 	.byte	0x03, 0x19
        /*019a*/ 	.short	0x0050


	//----- nvinfo : EIATTR_PARAM_CBANK
	.align		4
        /*019c*/ 	.byte	0x04, 0x0a
        /*019e*/ 	.short	(.L_45 - .L_44)
	.align		4
.L_44:
        /*01a0*/ 	.word	index@(.nv.constant0.gluon_wgmma)
        /*01a4*/ 	.short	0x0210
        /*01a6*/ 	.short	0x0050


	//----- nvinfo : EIATTR_SW_WAR
	.align		4
.L_45:
        /*01a8*/ 	.byte	0x04, 0x36
        /*01aa*/ 	.short	(.L_47 - .L_46)
.L_46:
        /*01ac*/ 	.word	0x00000008
.L_47:


//--------------------- .nv.callgraph             --------------------------
	.section	.nv.callgraph,"",@"SHT_CUDA_CALLGRAPH"
	.align	4
	.sectionentsize	8
	.align		4
        /*0000*/ 	.word	0x00000000
	.align		4
        /*0004*/ 	.word	0xffffffff
	.align		4
        /*0008*/ 	.word	0x00000000
	.align		4
        /*000c*/ 	.word	0xfffffffe
	.align		4
        /*0010*/ 	.word	0x00000000
	.align		4
        /*0014*/ 	.word	0xfffffffd
	.align		4
        /*0018*/ 	.word	0x00000000
	.align		4
        /*001c*/ 	.word	0xfffffffc


//--------------------- .text.gluon_wgmma         --------------------------
	.section	.text.gluon_wgmma,"ax",@progbits
	.align	128
        .global         gluon_wgmma
        .type           gluon_wgmma,@function
        .size           gluon_wgmma,(.L_x_52 - gluon_wgmma)
        .other          gluon_wgmma,@"STO_CUDA_ENTRY STV_DEFAULT"
gluon_wgmma:
.text.gluon_wgmma:
[----:B------:R-:W-:Y:S01]  /*0000*/  LDC R1, c[0x0][0x28] ;  /* 0x00000a00ff017b82 */ /* 0x000fe20000000800 */
[----:B------:R-:W1:Y:S07]  /*0010*/  S2R R0, SR_TID.X ;  /* 0x0000000000007919 */ /* 0x000e6e0000002100 */
[----:B------:R-:W2:Y:S01]  /*0020*/  S2UR UR4, SR_CgaCtaId ;  /* 0x00000000000479c3 */ /* 0x000ea20000008800 */
[----:B------:R-:W-:Y:S01]  /*0030*/  UMOV UR7, 0x400 ;  /* 0x0000040000077882 */ /* 0x000fe20000000000 */
[----:B------:R-:W-:Y:S01]  /*0040*/  ULDC UR6, c[0x0][0xc] ;  /* 0x0000030000067ab9 */ /* 0x000fe20000000800 */
[----:B------:R-:W-:Y:S01]  /*0050*/  ULDC.64 UR20, c[0x0][0x250] ;  /* 0x0000940000147ab9 */ /* 0x000fe20000000a00 */
[----:B------:R-:W-:Y:S04]  /*0060*/  BSSY B0, `(.L_x_0) ;  /* 0x000001e000007945 */ /* 0x000fe80003800000 */
[----:B------:R-:W3:Y:S08]  /*0070*/  LDC R3, c[0x0][0x228] ;  /* 0x00008a00ff037b82 */ /* 0x000ef00000000800 */
[----:B------:R-:W4:Y:S08]  /*0080*/  LDC R10, c[0x0][0x230] ;  /* 0x00008c00ff0a7b82 */ /* 0x000f300000000800 */
[----:B------:R-:W-:Y:S01]  /*0090*/  S2UR UR28, SR_CTAID.Y ;  /* 0x00000000001c79c3 */ /* 0x000fe20000002600 */
[----:B--2---:R-:W-:-:S03]  /*00a0*/  ULEA UR7, UR4, UR7, 0x18 ;  /* 0x0000000704077291 */ /* 0x004fc6000f8ec03f */
[----:B------:R-:W-:Y:S01]  /*00b0*/  ULDC UR4, c[0x0][0x10] ;  /* 0x0000040000047ab9 */ /* 0x000fe20000000800 */
[----:B-1----:R-:W-:-:S03]  /*00c0*/  LOP3.LUT R2, R0, 0x7f, RZ, 0xc0, !PT ;  /* 0x0000007f00027812 */ /* 0x002fc600078ec0ff */
[----:B------:R-:W1:Y:S01]  /*00d0*/  S2UR UR5, SR_CTAID.Z ;  /* 0x00000000000579c3 */ /* 0x000e620000002700 */
[----:B---3--:R-:W-:Y:S01]  /*00e0*/  VIADD R3, R3, 0xffffffff ;  /* 0xffffffff03037836 */ /* 0x008fe20000000000 */
[C---:B------:R-:W-:Y:S02]  /*00f0*/  ISETP.GE.U32.AND P0, PT, R2.reuse, 0x20, PT ;  /* 0x000000200200780c */ /* 0x040fe40003f06070 */
[C---:B------:R-:W-:Y:S02]  /*0100*/  ISETP.NE.U32.AND P2, PT, R2.reuse, RZ, PT ;  /* 0x000000ff0200720c */ /* 0x040fe40003f45070 */
[----:B------:R-:W-:Y:S02]  /*0110*/  LEA R12, R2, UR7, 0x2 ;  /* 0x00000007020c7c11 */ /* 0x000fe4000f8e10ff */
[----:B------:R-:W2:Y:S01]  /*0120*/  S2UR UR29, SR_CTAID.X ;  /* 0x00000000001d79c3 */ /* 0x000ea20000002500 */
[----:B----4-:R-:W-:-:S06]  /*0130*/  VIADD R11, R10, 0xffffffff ;  /* 0xffffffff0a0b7836 */ /* 0x010fcc0000000000 */
[----:B------:R3:W-:Y:S01]  /*0140*/  @!P0 STS [R12], RZ ;  /* 0x000000ff0c008388 */ /* 0x0007e20000000800 */
[----:B------:R-:W-:-:S03]  /*0150*/  NOP ;  /* 0x0000000000007918 */ /* 0x000fc60000000000 */
[----:B------:R3:W-:Y:S01]  /*0160*/  @!P2 STS [UR7+0x24], R3 ;  /* 0x00002403ff00a988 */ /* 0x0007e20008000807 */
[----:B-1----:R-:W-:-:S03]  /*0170*/  UIMAD UR4, UR5, UR4, UR28 ;  /* 0x00000004050472a4 */ /* 0x002fc6000f8e021c */
[----:B------:R3:W-:Y:S01]  /*0180*/  @!P2 STS [UR7+0x20], R11 ;  /* 0x0000200bff00a988 */ /* 0x0007e20008000807 */
[----:B--2---:R-:W-:-:S04]  /*0190*/  UIMAD UR4, UR4, UR6, UR29 ;  /* 0x00000006040472a4 */ /* 0x004fc8000f8e021d */
[----:B------:R-:W-:-:S04]  /*01a0*/  UIMAD UR4, UR4, 0x180, URZ ;  /* 0x00000180040478a4 */ /* 0x000fc8000f8e023f */
[----:B------:R-:W-:-:S04]  /*01b0*/  UIADD3 UR16, UP0, UR4, UR20, URZ ;  /* 0x0000001404107290 */ /* 0x000fc8000ff1e03f */
[----:B------:R-:W-:Y:S01]  /*01c0*/  ULEA.HI.X.SX32 UR17, UR4, UR21, 0x1, UP0 ;  /* 0x0000001504117291 */ /* 0x000fe200080f0e3f */
[----:B---3--:R-:W-:Y:S11]  /*01d0*/  @P2 BRA `(.L_x_1) ;  /* 0x0000000000182947 */ /* 0x008ff60003800000 */
[----:B------:R-:W1:Y:S01]  /*01e0*/  LDS R4, [UR7+0x8] ;  /* 0x00000807ff047984 */ /* 0x000e620008000800 */
[----:B------:R-:W2:Y:S01]  /*01f0*/  LDC.64 R6, c[0x0][0x210] ;  /* 0x00008400ff067b82 */ /* 0x000ea20000000a00 */
[----:B------:R-:W-:Y:S02]  /*0200*/  IMAD.MOV.U32 R5, RZ, RZ, 0x70 ;  /* 0x00000070ff057424 */ /* 0x000fe400078e00ff */
[----:B--2---:R2:W-:Y:S03]  /*0210*/  STS.64 [UR7], R6 ;  /* 0x00000006ff007988 */ /* 0x0045e60008000a07 */
[----:B-1----:R-:W-:-:S05]  /*0220*/  LOP3.LUT R4, R4, 0x10, R5, 0xd8, !PT ;  /* 0x0000001004047812 */ /* 0x002fca00078ed805 */
[----:B------:R2:W-:Y:S02]  /*0230*/  STS [UR7+0x8], R4 ;  /* 0x00000804ff007988 */ /* 0x0005e40008000807 */
.L_x_1:
[----:B------:R-:W-:Y:S05]  /*0240*/  BSYNC B0 ;  /* 0x0000000000007941 */ /* 0x000fea0003800000 */
.L_x_0:
[----:B------:R-:W-:Y:S04]  /*0250*/  BSSY B0, `(.L_x_2) ;  /* 0x000000a000007945 */ /* 0x000fe80003800000 */
[----:B------:R-:W-:Y:S05]  /*0260*/  @P2 BRA `(.L_x_3) ;  /* 0x0000000000202947 */ /* 0x000fea0003800000 */
[----:B--2---:R-:W1:Y:S01]  /*0270*/  LDS R4, [UR7+0x34] ;  /* 0x00003407ff047984 */ /* 0x004e620008000800 */
[----:B------:R-:W-:Y:S02]  /*0280*/  IMAD.MOV.U32 R5, RZ, RZ, 0x3f000000 ;  /* 0x3f000000ff057424 */ /* 0x000fe400078e00ff */
[----:B------:R-:W-:Y:S01]  /*0290*/  @!P2 IMAD.MOV.U32 R6, RZ, RZ, 0x3f ;  /* 0x0000003fff06a424 */ /* 0x000fe200078e00ff */
[----:B------:R-:W2:Y:S02]  /*02a0*/  @!P2 LDS R7, [UR7+0x38] ;  /* 0x00003807ff07a984 */ /* 0x000ea40008000800 */
[----:B-1----:R-:W-:Y:S02]  /*02b0*/  LOP3.LUT R4, R4, 0xff000000, R5, 0xb8, !PT ;  /* 0xff00000004047812 */ /* 0x002fe400078eb805 */
[----:B--2---:R-:W-:-:S03]  /*02c0*/  @!P2 LOP3.LUT R5, R7, 0xff, R6, 0xb8, !PT ;  /* 0x000000ff0705a812 */ /* 0x004fc600078eb806 */
[----:B------:R1:W-:Y:S04]  /*02d0*/  STS [UR7+0x34], R4 ;  /* 0x00003404ff007988 */ /* 0x0003e80008000807 */
[----:B------:R1:W-:Y:S02]  /*02e0*/  @!P2 STS [UR7+0x38], R5 ;  /* 0x00003805ff00a988 */ /* 0x0003e40008000807 */
.L_x_3:
[----:B------:R-:W-:Y:S05]  /*02f0*/  BSYNC B0 ;  /* 0x0000000000007941 */ /* 0x000fea0003800000 */
.L_x_2:
[----:B------:R-:W-:Y:S04]  /*0300*/  BSSY B0, `(.L_x_4) ;  /* 0x000000e000007945 */ /* 0x000fe80003800000 */
[----:B------:R-:W-:Y:S05]  /*0310*/  @P2 BRA `(.L_x_5) ;  /* 0x0000000000302947 */ /* 0x000fea0003800000 */
[----:B-1----:R-:W1:Y:S01]  /*0320*/  LDS R5, [UR7+0x34] ;  /* 0x00003407ff057984 */ /* 0x002e620008000800 */
[----:B--2---:R-:W2:Y:S03]  /*0330*/  LDC.64 R6, c[0x0][0x238] ;  /* 0x00008e00ff067b82 */ /* 0x004ea60000000a00 */
[----:B------:R-:W3:Y:S01]  /*0340*/  LDS R4, [UR7+0x1c] ;  /* 0x00001c07ff047984 */ /* 0x000ee20008000800 */
[C---:B--2---:R-:W-:Y:S01]  /*0350*/  SHF.L.U64.HI R7, R6.reuse, 0x1, R7 ;  /* 0x0000000106077819 */ /* 0x044fe20000010207 */
[----:B------:R-:W-:-:S03]  /*0360*/  IMAD.SHL.U32 R6, R6, 0x2, RZ ;  /* 0x0000000206067824 */ /* 0x000fc600078e00ff */
[--C-:B------:R-:W-:Y:S02]  /*0370*/  SHF.R.U32.HI R9, RZ, 0x4, R7.reuse ;  /* 0x00000004ff097819 */ /* 0x100fe40000011607 */
[----:B------:R-:W-:-:S05]  /*0380*/  SHF.R.U64 R6, R6, 0x4, R7 ;  /* 0x0000000406067819 */ /* 0x000fca0000001207 */
[----:B------:R4:W-:Y:S01]  /*0390*/  STS [UR7+0xc], R6 ;  /* 0x00000c06ff007988 */ /* 0x0009e20008000807 */
[----:B-1----:R-:W-:Y:S02]  /*03a0*/  LOP3.LUT R5, R5, 0x7, RZ, 0xb8, !PT ;  /* 0x0000000705057812 */ /* 0x002fe400078eb8ff */
[----:B---3--:R-:W-:-:S03]  /*03b0*/  LOP3.LUT R4, R4, 0xf, R9, 0xb8, !PT ;  /* 0x0000000f04047812 */ /* 0x008fc600078eb809 */
[----:B------:R4:W-:Y:S04]  /*03c0*/  STS [UR7+0x34], R5 ;  /* 0x00003405ff007988 */ /* 0x0009e80008000807 */
[----:B------:R4:W-:Y:S02]  /*03d0*/  STS [UR7+0x1c], R4 ;  /* 0x00001c04ff007988 */ /* 0x0009e40008000807 */
.L_x_5:
[----:B------:R-:W-:Y:S05]  /*03e0*/  BSYNC B0 ;  /* 0x0000000000007941 */ /* 0x000fea0003800000 */
.L_x_4:
[----:B------:R-:W-:Y:S04]  /*03f0*/  BSSY B1, `(.L_x_6) ;  /* 0x000001b000017945 */ /* 0x000fe80003800000 */
[----:B------:R-:W-:Y:S01]  /*0400*/  BSSY B0, `(.L_x_7) ;  /* 0x0000016000007945 */ /* 0x000fe20003800000 */
[----:B--2---:R-:W-:-:S03]  /*0410*/  IMAD.MOV.U32 R7, RZ, RZ, RZ ;  /* 0x000000ffff077224 */ /* 0x004fc600078e00ff */
[----:B------:R-:W-:Y:S05]  /*0420*/  @P2 BRA `(.L_x_8) ;  /* 0x0000000000202947 */ /* 0x000fea0003800000 */
[----:B-1--4-:R-:W1:Y:S02]  /*0430*/  LDS R4, [UR7+0x34] ;  /* 0x00003407ff047984 */ /* 0x012e640008000800 */
[----:B-1----:R-:W-:-:S05]  /*0440*/  LOP3.LUT R4, R4, 0x38, RZ, 0xb8, !PT ;  /* 0x0000003804047812 */ /* 0x002fca00078eb8ff */
[----:B------:R1:W-:Y:S01]  /*0450*/  STS [UR7+0x34], R4 ;  /* 0x00003404ff007988 */ /* 0x0003e20008000807 */
[----:B------:R-:W-:Y:S05]  /*0460*/  @P2 BRA `(.L_x_9) ;  /* 0x0000000000202947 */ /* 0x000fea0003800000 */
[----:B-1----:R-:W1:Y:S01]  /*0470*/  LDS R4, [UR7+0x8] ;  /* 0x00000807ff047984 */ /* 0x002e620008000800 */
[----:B------:R-:W-:-:S05]  /*0480*/  IMAD.MOV.U32 R5, RZ, RZ, 0x780 ;  /* 0x00000780ff057424 */ /* 0x000fca00078e00ff */
[----:B-1----:R-:W-:-:S05]  /*0490*/  LOP3.LUT R4, R4, 0x300, R5, 0xd8, !PT ;  /* 0x0000030004047812 */ /* 0x002fca00078ed805 */
[----:B------:R2:W-:Y:S02]  /*04a0*/  STS [UR7+0x8], R4 ;  /* 0x00000804ff007988 */ /* 0x0005e40008000807 */
.L_x_8:
[----:B------:R-:W-:Y:S05]  /*04b0*/  @P2 BRA `(.L_x_10) ;  /* 0x0000000000282947 */ /* 0x000fea0003800000 */
[----:B-12-4-:R-:W1:Y:S02]  /*04c0*/  LDS R4, [UR7+0x8] ;  /* 0x00000807ff047984 */ /* 0x016e640008000800 */
[----:B-1----:R-:W-:-:S05]  /*04d0*/  LOP3.LUT R4, R4, 0x1800, RZ, 0xb8, !PT ;  /* 0x0000180004047812 */ /* 0x002fca00078eb8ff */
[----:B------:R2:W-:Y:S02]  /*04e0*/  STS [UR7+0x8], R4 ;  /* 0x00000804ff007988 */ /* 0x0005e40008000807 */
.L_x_9:
[----:B------:R-:W-:Y:S05]  /*04f0*/  @P2 BREAK B0 ;  /* 0x0000000000002942 */ /* 0x000fea0003800000 */
[----:B------:R-:W-:Y:S05]  /*0500*/  @P2 BRA `(.L_x_11) ;  /* 0x0000000000242947 */ /* 0x000fea0003800000 */
[----:B------:R-:W3:Y:S01]  /*0510*/  LDS R5, [UR7+0x8] ;  /* 0x00000807ff057984 */ /* 0x000ee20008000800 */
[----:B-12---:R-:W-:-:S05]  /*0520*/  IMAD.MOV.U32 R4, RZ, RZ, 0x6000 ;  /* 0x00006000ff047424 */ /* 0x006fca00078e00ff */
[----:B---3--:R-:W-:-:S04]  /*0530*/  LOP3.LUT R4, R5, 0x6000, R4, 0xd8, !PT ;  /* 0x0000600005047812 */ /* 0x008fc800078ed804 */
[----:B------:R-:W-:-:S05]  /*0540*/  LOP3.LUT R4, R4, 0x400000, RZ, 0xb8, !PT ;  /* 0x0040000004047812 */ /* 0x000fca00078eb8ff */
[----:B------:R3:W-:Y:S02]  /*0550*/  STS [UR7+0x8], R4 ;  /* 0x00000804ff007988 */ /* 0x0007e40008000807 */
.L_x_10:
[----:B------:R-:W-:Y:S05]  /*0560*/  BSYNC B0 ;  /* 0x0000000000007941 */ /* 0x000fea0003800000 */
.L_x_7:
[----:B-1234-:R-:W1:Y:S02]  /*0570*/  @!P2 LDS R4, [UR7+0x8] ;  /* 0x00000807ff04a984 */ /* 0x01ee640008000800 */
[----:B-1----:R-:W-:-:S05]  /*0580*/  @!P2 LOP3.LUT R4, R4, 0x8000, RZ, 0xb8, !PT ;  /* 0x000080000404a812 */ /* 0x002fca00078eb8ff */
[----:B------:R3:W-:Y:S02]  /*0590*/  @!P2 STS [UR7+0x8], R4 ;  /* 0x00000804ff00a988 */ /* 0x0007e40008000807 */
.L_x_11:
[----:B------:R-:W-:Y:S05]  /*05a0*/  BSYNC B1 ;  /* 0x0000000000017941 */ /* 0x000fea0003800000 */
.L_x_6:
[----:B------:R-:W-:Y:S05]  /*05b0*/  WARPSYNC.ALL ;  /* 0x0000000000007948 */ /* 0x000fea0003800000 */
[----:B------:R-:W4:Y:S02]  /*05c0*/  LDC R6, c[0x0][0x22c] ;  /* 0x00008b00ff067b82 */ /* 0x000f240000000800 */
[----:B----4-:R-:W-:Y:S01]  /*05d0*/  VIADD R6, R6, 0xffffffff ;  /* 0xffffffff06067836 */ /* 0x010fe20000000000 */
[----:B------:R-:W-:Y:S06]  /*05e0*/  @P0 BRA `(.L_x_12) ;  /* 0x0000000000280947 */ /* 0x000fec0003800000 */
[----:B-123--:R-:W1:Y:S01]  /*05f0*/  S2R R4, SR_LANEID ;  /* 0x0000000000047919 */ /* 0x00ee620000000000 */
[----:B------:R-:W-:Y:S05]  /*0600*/  WARPSYNC.ALL ;  /* 0x0000000000007948 */ /* 0x000fea0003800000 */
[----:B-1----:R-:W-:-:S05]  /*0610*/  IMAD.SHL.U32 R8, R4, 0x4, RZ ;  /* 0x0000000404087824 */ /* 0x002fca00078e00ff */
[----:B------:R-:W1:Y:S01]  /*0620*/  LDS R9, [R8+UR7] ;  /* 0x0000000708097984 */ /* 0x000e620008000800 */
[----:B------:R-:W-:-:S05]  /*0630*/  IADD3 R4, P1, R8, UR16, RZ ;  /* 0x0000001008047c10 */ /* 0x000fca000ff3e0ff */
[----:B------:R-:W-:-:S05]  /*0640*/  IMAD.X R5, RZ, RZ, UR17, P1 ;  /* 0x00000011ff057e24 */ /* 0x000fca00088e06ff */
[----:B-1----:R4:W5:Y:S01]  /*0650*/  ATOMG.E.EXCH.STRONG.GPU PT, RZ, [R4], R9 ;  /* 0x0000000904ff73a8 */ /* 0x00296200041ee100 */
[----:B------:R-:W-:-:S04]  /*0660*/  DEPBAR {5,4,3,2,1,0} ;  /* 0x0000003f0000791a */ /* 0x000fc80000000000 */
[----:B------:R4:W-:Y:S01]  /*0670*/  UTMACCTL.IV [UR16] ;  /* 0x00000000100079b9 */ /* 0x0009e20008000000 */
[----:B------:R-:W-:Y:S01]  /*0680*/  NOP ;  /* 0x0000000000007918 */ /* 0x000fe20000000000 */
.L_x_12:
[----:B------:R-:W-:Y:S05]  /*0690*/  @P0 BRA `(.L_x_13) ;  /* 0x00000000000c0947 */ /* 0x000fea0003800000 */
[----:B------:R0:W-:Y:S01]  /*06a0*/  UTMACMDFLUSH ;  /* 0x00000000000079b7 */ /* 0x0001e20000000000 */
[----:B------:R-:W-:Y:S05]  /*06b0*/  @P0 BRA `(.L_x_13) ;  /* 0x0000000000040947 */ /* 0x000fea0003800000 */
[----:B------:R-:W-:-:S04]  /*06c0*/  DEPBAR.LE SB0, 0x0 ;  /* 0x000080000000791a */ /* 0x000fc80000000000 */
.L_x_13:
[----:B------:R-:W-:Y:S05]  /*06d0*/  WARPSYNC.ALL ;  /* 0x0000000000007948 */ /* 0x000fea0003800000 */
[----:B-----5:R-:W-:Y:S06]  /*06e0*/  BAR.SYNC.DEFER_BLOCKING 0x0 ;  /* 0x0000000000007b1d */ /* 0x020fec0000010000 */
[----:B------:R-:W-:Y:S02]  /*06f0*/  BSSY B1, `(.L_x_14) ;  /* 0x000000b000017945 */ /* 0x000fe40003800000 */
[----:B------:R-:W-:Y:S06]  /*0700*/  BAR.SYNC.DEFER_BLOCKING 0x0 ;  /* 0x0000000000007b1d */ /* 0x000fec0000010000 */
[----:B------:R5:W-:Y:S01]  /*0710*/  @!P0 STS [R12], RZ ;  /* 0x000000ff0c008388 */ /* 0x000be20000000800 */
[----:B------:R-:W-:Y:S01]  /*0720*/  NOP ;  /* 0x0000000000007918 */ /* 0x000fe20000000000 */
[----:B------:R-:W-:Y:S05]  /*0730*/  @P2 BRA `(.L_x_15) ;  /* 0x0000000000182947 */ /* 0x000fea0003800000 */
[----:B-1234-:R-:W1:Y:S01]  /*0740*/  LDS R4, [UR7+0x8] ;  /* 0x00000807ff047984 */ /* 0x01ee620008000800 */
[----:B------:R-:W2:Y:S01]  /*0750*/  LDC.64 R8, c[0x0][0x218] ;  /* 0x00008600ff087b82 */ /* 0x000ea20000000a00 */
[----:B------:R-:W-:Y:S02]  /*0760*/  IMAD.MOV.U32 R5, RZ, RZ, 0x70 ;  /* 0x00000070ff057424 */ /* 0x000fe400078e00ff */
[----:B--2---:R2:W-:Y:S03]  /*0770*/  STS.64 [UR7], R8 ;  /* 0x00000008ff007988 */ /* 0x0045e60008000a07 */
[----:B-1----:R-:W-:-:S05]  /*0780*/  LOP3.LUT R4, R4, 0x10, R5, 0xd8, !PT ;  /* 0x0000001004047812 */ /* 0x002fca00078ed805 */
[----:B------:R2:W-:Y:S02]  /*0790*/  STS [UR7+0x8], R4 ;  /* 0x00000804ff007988 */ /* 0x0005e40008000807 */
.L_x_15:
[----:B----4-:R-:W-:Y:S05]  /*07a0*/  BSYNC B1 ;  /* 0x0000000000017941 */ /* 0x010fea0003800000 */
.L_x_14:
[----:B------:R-:W-:Y:S04]  /*07b0*/  BSSY B1, `(.L_x_16) ;  /* 0x000000a000017945 */ /* 0x000fe80003800000 */
[----:B------:R-:W-:Y:S05]  /*07c0*/  @P2 BRA `(.L_x_17) ;  /* 0x0000000000202947 */ /* 0x000fea0003800000 */
[----:B-123--:R-:W1:Y:S01]  /*07d0*/  LDS R4, [UR7+0x34] ;  /* 0x00003407ff047984 */ /* 0x00ee620008000800 */
[----:B------:R-:W-:Y:S02]  /*07e0*/  IMAD.MOV.U32 R9, RZ, RZ, 0x3f000000 ;  /* 0x3f000000ff097424 */ /* 0x000fe400078e00ff */
[----:B------:R-:W-:Y:S01]  /*07f0*/  @!P2 IMAD.MOV.U32 R8, RZ, RZ, 0x3f ;  /* 0x0000003fff08a424 */ /* 0x000fe200078e00ff */
[----:B------:R-:W2:Y:S02]  /*0800*/  @!P2 LDS R5, [UR7+0x38] ;  /* 0x00003807ff05a984 */ /* 0x000ea40008000800 */
[----:B-1----:R-:W-:Y:S02]  /*0810*/  LOP3.LUT R4, R4, 0xff000000, R9, 0xb8, !PT ;  /* 0xff00000004047812 */ /* 0x002fe400078eb809 */
[----:B--2---:R-:W-:-:S03]  /*0820*/  @!P2 LOP3.LUT R5, R5, 0xff, R8, 0xb8, !PT ;  /* 0x000000ff0505a812 */ /* 0x004fc600078eb808 */
[----:B------:R4:W-:Y:S04]  /*0830*/  STS [UR7+0x34], R4 ;  /* 0x00003404ff007988 */ /* 0x0009e80008000807 */
[----:B------:R4:W-:Y:S02]  /*0840*/  @!P2 STS [UR7+0x38], R5 ;  /* 0x00003805ff00a988 */ /* 0x0009e40008000807 */
.L_x_17:
[----:B------:R-:W-:Y:S05]  /*0850*/  BSYNC B1 ;  /* 0x0000000000017941 */ /* 0x000fea0003800000 */
.L_x_16:
[----:B------:R-:W-:Y:S04]  /*0860*/  BSSY B1, `(.L_x_18) ;  /* 0x0000004000017945 */ /* 0x000fe80003800000 */
[----:B------:R-:W-:Y:S05]  /*0870*/  @P2 BRA `(.L_x_19) ;  /* 0x0000000000082947 */ /* 0x000fea0003800000 */
[----:B------:R1:W-:Y:S04]  /*0880*/  STS [UR7+0x24], R11 ;  /* 0x0000240bff007988 */ /* 0x0003e80008000807 */
[----:B------:R1:W-:Y:S02]  /*0890*/  STS [UR7+0x20], R6 ;  /* 0x00002006ff007988 */ /* 0x0003e40008000807 */
.L_x_19:
[----:B------:R-:W-:Y:S05]  /*08a0*/  BSYNC B1 ;  /* 0x0000000000017941 */ /* 0x000fea0003800000 */
.L_x_18:
[----:B------:R-:W-:Y:S04]  /*08b0*/  BSSY B1, `(.L_x_20) ;  /* 0x000000e000017945 */ /* 0x000fe80003800000 */
[----:B------:R-:W-:Y:S05]  /*08c0*/  @P2 BRA `(.L_x_21) ;  /* 0x0000000000302947 */ /* 0x000fea0003800000 */
[----:B----4-:R-:W4:Y:S01]  /*08d0*/  LDS R5, [UR7+0x34] ;  /* 0x00003407ff057984 */ /* 0x010f220008000800 */
[----:B--2---:R-:W2:Y:S03]  /*08e0*/  LDC.64 R8, c[0x0][0x240] ;  /* 0x00009000ff087b82 */ /* 0x004ea60000000a00 */
[----:B-1-3--:R-:W1:Y:S01]  /*08f0*/  LDS R4, [UR7+0x1c] ;  /* 0x00001c07ff047984 */ /* 0x00ae620008000800 */
[C---:B--2---:R-:W-:Y:S01]  /*0900*/  SHF.L.U64.HI R9, R8.reuse, 0x1, R9 ;  /* 0x0000000108097819 */ /* 0x044fe20000010209 */
[----:B------:R-:W-:-:S03]  /*0910*/  IMAD.SHL.U32 R8, R8, 0x2, RZ ;  /* 0x0000000208087824 */ /* 0x000fc600078e00ff */
[--C-:B------:R-:W-:Y:S02]  /*0920*/  SHF.R.U32.HI R11, RZ, 0x4, R9.reuse ;  /* 0x00000004ff0b7819 */ /* 0x100fe40000011609 */
[----:B------:R-:W-:-:S05]  /*0930*/  SHF.R.U64 R8, R8, 0x4, R9 ;  /* 0x0000000408087819 */ /* 0x000fca0000001209 */
[----:B------:R2:W-:Y:S01]  /*0940*/  STS [UR7+0xc], R8 ;  /* 0x00000c08ff007988 */ /* 0x0005e20008000807 */
[----:B----4-:R-:W-:Y:S02]  /*0950*/  LOP3.LUT R5, R5, 0x7, RZ, 0xb8, !PT ;  /* 0x0000000705057812 */ /* 0x010fe400078eb8ff */
[----:B-1----:R-:W-:-:S03]  /*0960*/  LOP3.LUT R4, R4, 0xf, R11, 0xb8, !PT ;  /* 0x0000000f04047812 */ /* 0x002fc600078eb80b */
[----:B------:R2:W-:Y:S04]  /*0970*/  STS [UR7+0x34], R5 ;  /* 0x00003405ff007988 */ /* 0x0005e80008000807 */
[----:B------:R2:W-:Y:S02]  /*0980*/  STS [UR7+0x1c], R4 ;  /* 0x00001c04ff007988 */ /* 0x0005e40008000807 */
.L_x_21:
[----:B------:R-:W-:Y:S05]  /*0990*/  BSYNC B1 ;  /* 0x0000000000017941 */ /* 0x000fea0003800000 */
.L_x_20:
[----:B------:R-:W-:Y:S04]  /*09a0*/  BSSY B2, `(.L_x_22) ;  /* 0x000001a000027945 */ /* 0x000fe80003800000 */
[----:B------:R-:W-:Y:S04]  /*09b0*/  BSSY B1, `(.L_x_23) ;  /* 0x0000015000017945 */ /* 0x000fe80003800000 */
[----:B------:R-:W-:Y:S05]  /*09c0*/  @P2 BRA `(.L_x_24) ;  /* 0x0000000000202947 */ /* 0x000fea0003800000 */
[----:B-1234-:R-:W1:Y:S02]  /*09d0*/  LDS R4, [UR7+0x34] ;  /* 0x00003407ff047984 */ /* 0x01ee640008000800 */
[----:B-1----:R-:W-:-:S05]  /*09e0*/  LOP3.LUT R4, R4, 0x38, RZ, 0xb8, !PT ;  /* 0x0000003804047812 */ /* 0x002fca00078eb8ff */
[----:B------:R1:W-:Y:S01]  /*09f0*/  STS [UR7+0x34], R4 ;  /* 0x00003404ff007988 */ /* 0x0003e20008000807 */
[----:B------:R-:W-:Y:S05]  /*0a00*/  @P2 BRA `(.L_x_25) ;  /* 0x0000000000202947 */ /* 0x000fea0003800000 */
[----:B-1----:R-:W1:Y:S01]  /*0a10*/  LDS R4, [UR7+0x8] ;  /* 0x00000807ff047984 */ /* 0x002e620008000800 */
[----:B------:R-:W-:-:S05]  /*0a20*/  IMAD.MOV.U32 R5, RZ, RZ, 0x780 ;  /* 0x00000780ff057424 */ /* 0x000fca00078e00ff */
[----:B-1----:R-:W-:-:S05]  /*0a30*/  LOP3.LUT R4, R4, 0x300, R5, 0xd8, !PT ;  /* 0x0000030004047812 */ /* 0x002fca00078ed805 */
[----:B------:R1:W-:Y:S02]  /*0a40*/  STS [UR7+0x8], R4 ;  /* 0x00000804ff007988 */ /* 0x0003e40008000807 */
.L_x_24:
[----:B------:R-:W-:Y:S05]  /*0a50*/  @P2 BRA `(.L_x_26) ;  /* 0x0000000000282947 */ /* 0x000fea0003800000 */
[----:B-1234-:R-:W1:Y:S02]  /*0a60*/  LDS R4, [UR7+0x8] ;  /* 0x00000807ff047984 */ /* 0x01ee640008000800 */
[----:B-1----:R-:W-:-:S05]  /*0a70*/  LOP3.LUT R4, R4, 0x1800, RZ, 0xb8, !PT ;  /* 0x0000180004047812 */ /* 0x002fca00078eb8ff */
[----:B------:R2:W-:Y:S02]  /*0a80*/  STS [UR7+0x8], R4 ;  /* 0x00000804ff007988 */ /* 0x0005e40008000807 */
.L_x_25:
[----:B------:R-:W-:Y:S05]  /*0a90*/  @P2 BREAK B1 ;  /* 0x0000000000012942 */ /* 0x000fea0003800000 */
[----:B------:R-:W-:Y:S05]  /*0aa0*/  @P2 BRA `(.L_x_27) ;  /* 0x0000000000242947 */ /* 0x000fea0003800000 */
[----:B-12---:R-:W1:Y:S01]  /*0ab0*/  LDS R4, [UR7+0x8] ;  /* 0x00000807ff047984 */ /* 0x006e620008000800 */
[----:B------:R-:W-:-:S05]  /*0ac0*/  IMAD.MOV.U32 R5, RZ, RZ, 0x6000 ;  /* 0x00006000ff057424 */ /* 0x000fca00078e00ff */
[----:B-1----:R-:W-:-:S04]  /*0ad0*/  LOP3.LUT R4, R4, 0x6000, R5, 0xd8, !PT ;  /* 0x0000600004047812 */ /* 0x002fc800078ed805 */
[----:B------:R-:W-:-:S05]  /*0ae0*/  LOP3.LUT R4, R4, 0x400000, RZ, 0xb8, !PT ;  /* 0x0040000004047812 */ /* 0x000fca00078eb8ff */
[----:B------:R1:W-:Y:S02]  /*0af0*/  STS [UR7+0x8], R4 ;  /* 0x00000804ff007988 */ /* 0x0003e40008000807 */
.L_x_26:
[----:B------:R-:W-:Y:S05]  /*0b00*/  BSYNC B1 ;  /* 0x0000000000017941 */ /* 0x000fea0003800000 */
.L_x_23:
[----:B-1234-:R-:W1:Y:S02]  /*0b10*/  @!P2 LDS R4, [UR7+0x8] ;  /* 0x00000807ff04a984 */ /* 0x01ee640008000800 */
[----:B-1----:R-:W-:-:S05]  /*0b20*/  @!P2 LOP3.LUT R4, R4, 0x8000, RZ, 0xb8, !PT ;  /* 0x000080000404a812 */ /* 0x002fca00078eb8ff */
[----:B------:R3:W-:Y:S02]  /*0b30*/  @!P2 STS [UR7+0x8], R4 ;  /* 0x00000804ff00a988 */ /* 0x0007e40008000807 */
.L_x_27:
[----:B------:R-:W-:Y:S05]  /*0b40*/  BSYNC B2 ;  /* 0x0000000000027941 */ /* 0x000fea0003800000 */
.L_x_22:
[----:B------:R-:W-:Y:S05]  /*0b50*/  WARPSYNC.ALL ;  /* 0x0000000000007948 */ /* 0x000fea0003800000 */
[----:B------:R-:W-:-:S04]  /*0b60*/  UIADD3 UR19, UR4, 0x80, URZ ;  /* 0x0000008004137890 */ /* 0x000fc8000fffe03f */
[----:B------:R-:W-:-:S04]  /*0b70*/  UIADD3 UR18, UP0, UR19, UR20, URZ ;  /* 0x0000001413127290 */ /* 0x000fc8000ff1e03f */
[----:B------:R-:W-:Y:S01]  /*0b80*/  ULEA.HI.X.SX32 UR19, UR19, UR21, 0x1, UP0 ;  /* 0x0000001513137291 */ /* 0x000fe200080f0e3f */
[----:B------:R-:W-:Y:S11]  /*0b90*/  @P0 BRA `(.L_x_28) ;  /* 0x0000000000280947 */ /* 0x000ff60003800000 */
[----:B-123--:R-:W1:Y:S01]  /*0ba0*/  S2R R4, SR_LANEID ;  /* 0x0000000000047919 */ /* 0x00ee620000000000 */
[----:B------:R-:W-:Y:S05]  /*0bb0*/  WARPSYNC.ALL ;  /* 0x0000000000007948 */ /* 0x000fea0003800000 */
[----:B-1----:R-:W-:-:S05]  /*0bc0*/  IMAD.SHL.U32 R8, R4, 0x4, RZ ;  /* 0x0000000404087824 */ /* 0x002fca00078e00ff */
[----:B------:R-:W1:Y:S01]  /*0bd0*/  LDS R9, [R8+UR7] ;  /* 0x0000000708097984 */ /* 0x000e620008000800 */
[----:B------:R-:W-:-:S05]  /*0be0*/  IADD3 R4, P1, R8, UR18, RZ ;  /* 0x0000001208047c10 */ /* 0x000fca000ff3e0ff */
[----:B------:R-:W-:-:S05]  /*0bf0*/  IMAD.X R5, RZ, RZ, UR19, P1 ;  /* 0x00000013ff057e24 */ /* 0x000fca00088e06ff */
[----:B-1----:R4:W2:Y:S01]  /*0c00*/  ATOMG.E.EXCH.STRONG.GPU PT, RZ, [R4], R9 ;  /* 0x0000000904ff73a8 */ /* 0x0028a200041ee100 */
[----:B------:R-:W-:-:S04]  /*0c10*/  DEPBAR {5,4,3,2,1,0} ;  /* 0x0000003f0000791a */ /* 0x000fc80000000000 */
[----:B------:R4:W-:Y:S01]  /*0c20*/  UTMACCTL.IV [UR18] ;  /* 0x00000000120079b9 */ /* 0x0009e20008000000 */
[----:B------:R-:W-:Y:S01]  /*0c30*/  NOP ;  /* 0x0000000000007918 */ /* 0x000fe20000000000 */
.L_x_28:
[----:B------:R-:W-:Y:S05]  /*0c40*/  @P0 BRA `(.L_x_29) ;  /* 0x00000000000c0947 */ /* 0x000fea0003800000 */
[----:B------:R0:W-:Y:S01]  /*0c50*/  UTMACMDFLUSH ;  /* 0x00000000000079b7 */ /* 0x0001e20000000000 */
[----:B------:R-:W-:Y:S05]  /*0c60*/  @P0 BRA `(.L_x_29) ;  /* 0x0000000000040947 */ /* 0x000fea0003800000 */
[----:B------:R-:W-:-:S04]  /*0c70*/  DEPBAR.LE SB0, 0x0 ;  /* 0x000080000000791a */ /* 0x000fc80000000000 */
.L_x_29:
[----:B------:R-:W-:Y:S05]  /*0c80*/  WARPSYNC.ALL ;  /* 0x0000000000007948 */ /* 0x000fea0003800000 */
[----:B--2---:R-:W-:Y:S06]  /*0c90*/  BAR.SYNC.DEFER_BLOCKING 0x0 ;  /* 0x0000000000007b1d */ /* 0x004fec0000010000 */
[----:B------:R-:W-:Y:S02]  /*0ca0*/  BSSY B2, `(.L_x_30) ;  /* 0x000000b000027945 */ /* 0x000fe40003800000 */
[----:B------:R-:W-:Y:S06]  /*0cb0*/  BAR.SYNC.DEFER_BLOCKING 0x0 ;  /* 0x0000000000007b1d */ /* 0x000fec0000010000 */
[----:B------:R2:W-:Y:S01]  /*0cc0*/  @!P0 STS [R12], RZ ;  /* 0x000000ff0c008388 */ /* 0x0005e20000000800 */
[----:B------:R-:W-:Y:S01]  /*0cd0*/  NOP ;  /* 0x0000000000007918 */ /* 0x000fe20000000000 */
[----:B------:R-:W-:Y:S05]  /*0ce0*/  @P2 BRA `(.L_x_31) ;  /* 0x0000000000182947 */ /* 0x000fea0003800000 */
[----:B-1-34-:R-:W1:Y:S01]  /*0cf0*/  LDS R4, [UR7+0x8] ;  /* 0x00000807ff047984 */ /* 0x01ae620008000800 */
[----:B------:R-:W3:Y:S01]  /*0d00*/  LDC.64 R8, c[0x0][0x220] ;  /* 0x00008800ff087b82 */ /* 0x000ee20000000a00 */
[----:B------:R-:W-:Y:S02]  /*0d10*/  IMAD.MOV.U32 R5, RZ, RZ, 0x70 ;  /* 0x00000070ff057424 */ /* 0x000fe400078e00ff */
[----:B---3--:R3:W-:Y:S03]  /*0d20*/  STS.64 [UR7], R8 ;  /* 0x00000008ff007988 */ /* 0x0087e60008000a07 */
[----:B-1----:R-:W-:-:S05]  /*0d30*/  LOP3.LUT R4, R4, 0x10, R5, 0xd8, !PT ;  /* 0x0000001004047812 */ /* 0x002fca00078ed805 */
[----:B------:R3:W-:Y:S02]  /*0d40*/  STS [UR7+0x8], R4 ;  /* 0x00000804ff007988 */ /* 0x0007e40008000807 */
.L_x_31:
[----:B----4-:R-:W-:Y:S05]  /*0d50*/  BSYNC B2 ;  /* 0x0000000000027941 */ /* 0x010fea0003800000 */
.L_x_30:
[----:B------:R-:W-:Y:S04]  /*0d60*/  BSSY B3, `(.L_x_32) ;  /* 0x0000011000037945 */ /* 0x000fe80003800000 */
[----:B------:R-:W-:Y:S04]  /*0d70*/  BSSY B2, `(.L_x_33) ;  /* 0x000000e000027945 */ /* 0x000fe80003800000 */
[----:B------:R-:W-:Y:S05]  /*0d80*/  @P2 BRA `(.L_x_34) ;  /* 0x0000000000242947 */ /* 0x000fea0003800000 */
[----:B-1-3--:R-:W1:Y:S01]  /*0d90*/  LDS R4, [UR7+0x34] ;  /* 0x00003407ff047984 */ /* 0x00ae620008000800 */
[----:B------:R-:W-:-:S05]  /*0da0*/  IMAD.MOV.U32 R5, RZ, RZ, 0x3f000000 ;  /* 0x3f000000ff057424 */ /* 0x000fca00078e00ff */
[----:B-1----:R-:W-:-:S05]  /*0db0*/  LOP3.LUT R4, R4, 0xff000000, R5, 0xb8, !PT ;  /* 0xff00000004047812 */ /* 0x002fca00078eb805 */
[----:B------:R1:W-:Y:S01]  /*0dc0*/  STS [UR7+0x34], R4 ;  /* 0x00003404ff007988 */ /* 0x0003e20008000807 */
[----:B------:R-:W-:Y:S05]  /*0dd0*/  @P2 BRA `(.L_x_35) ;  /* 0x00000000001c2947 */ /* 0x000fea0003800000 */
[----:B-1----:R-:W1:Y:S01]  /*0de0*/  LDS R4, [UR7+0x38] ;  /* 0x00003807ff047984 */ /* 0x002e620008000800 */
[----:B------:R-:W-:-:S05]  /*0df0*/  IMAD.MOV.U32 R5, RZ, RZ, 0x3f ;  /* 0x0000003fff057424 */ /* 0x000fca00078e00ff */
[----:B-1----:R-:W-:-:S05]  /*0e00*/  LOP3.LUT R4, R4, 0xff, R5, 0xb8, !PT ;  /* 0x000000ff04047812 */ /* 0x002fca00078eb805 */
[----:B------:R4:W-:Y:S02]  /*0e10*/  STS [UR7+0x38], R4 ;  /* 0x00003804ff007988 */ /* 0x0009e40008000807 */
.L_x_34:
[----:B------:R-:W-:Y:S05]  /*0e20*/  @P2 BREAK B2 ;  /* 0x0000000000022942 */ /* 0x000fea0003800000 */
[----:B------:R-:W-:Y:S05]  /*0e30*/  @P2 BRA `(.L_x_36) ;  /* 0x00000000000c2947 */ /* 0x000fea0003800000 */
[----:B------:R1:W-:Y:S02]  /*0e40*/  STS [UR7+0x20], R6 ;  /* 0x00002006ff007988 */ /* 0x0003e40008000807 */
.L_x_35:
[----:B------:R-:W-:Y:S05]  /*0e50*/  BSYNC B2 ;  /* 0x0000000000027941 */ /* 0x000fea0003800000 */
.L_x_33:
[----:B------:R1:W-:Y:S02]  /*0e60*/  @!P2 STS [UR7+0x24], R3 ;  /* 0x00002403ff00a988 */ /* 0x0003e40008000807 */
.L_x_36:
[----:B------:R-:W-:Y:S05]  /*0e70*/  BSYNC B3 ;  /* 0x0000000000037941 */ /* 0x000fea0003800000 */
.L_x_32:
[----:B------:R-:W-:Y:S05]  /*0e80*/  WARPSYNC.ALL ;  /* 0x0000000000007948 */ /* 0x000fea0003800000 */
[----:B------:R-:W-:Y:S04]  /*0e90*/  BSSY B3, `(.L_x_37) ;  /* 0x000000e000037945 */ /* 0x000fe80003800000 */
[----:B------:R-:W-:Y:S05]  /*0ea0*/  @P2 BRA `(.L_x_38) ;  /* 0x0000000000302947 */ /* 0x000fea0003800000 */
[----:B-1-34-:R-:W1:Y:S01]  /*0eb0*/  LDS R4, [UR7+0x34] ;  /* 0x00003407ff047984 */ /* 0x01ae620008000800 */
[----:B------:R-:W3:Y:S03]  /*0ec0*/  LDC.64 R8, c[0x0][0x248] ;  /* 0x00009200ff087b82 */ /* 0x000ee60000000a00 */
[----:B------:R-:W4:Y:S01]  /*0ed0*/  LDS R3, [UR7+0x1c] ;  /* 0x00001c07ff037984 */ /* 0x000f220008000800 */
[C---:B---3--:R-:W-:Y:S01]  /*0ee0*/  SHF.L.U64.HI R6, R8.reuse, 0x1, R9 ;  /* 0x0000000108067819 */ /* 0x048fe20000010209 */
[----:B------:R-:W-:-:S03]  /*0ef0*/  IMAD.SHL.U32 R5, R8, 0x2, RZ ;  /* 0x0000000208057824 */ /* 0x000fc600078e00ff */
[--C-:B------:R-:W-:Y:S02]  /*0f00*/  SHF.R.U32.HI R8, RZ, 0x4, R6.reuse ;  /* 0x00000004ff087819 */ /* 0x100fe40000011606 */
[----:B------:R-:W-:-:S05]  /*0f10*/  SHF.R.U64 R5, R5, 0x4, R6 ;  /* 0x0000000405057819 */ /* 0x000fca0000001206 */
[----:B------:R3:W-:Y:S01]  /*0f20*/  STS [UR7+0xc], R5 ;  /* 0x00000c05ff007988 */ /* 0x0007e20008000807 */
[----:B-1----:R-:W-:Y:S02]  /*0f30*/  LOP3.LUT R4, R4, 0x7, RZ, 0xb8, !PT ;  /* 0x0000000704047812 */ /* 0x002fe400078eb8ff */
[----:B----4-:R-:W-:-:S03]  /*0f40*/  LOP3.LUT R3, R3, 0xf, R8, 0xb8, !PT ;  /* 0x0000000f03037812 */ /* 0x010fc600078eb808 */
[----:B------:R3:W-:Y:S04]  /*0f50*/  STS [UR7+0x34], R4 ;  /* 0x00003404ff007988 */ /* 0x0007e80008000807 */
[----:B------:R3:W-:Y:S02]  /*0f60*/  STS [UR7+0x1c], R3 ;  /* 0x00001c03ff007988 */ /* 0x0007e40008000807 */
.L_x_38:
[----:B------:R-:W-:Y:S05]  /*0f70*/  BSYNC B3 ;  /* 0x0000000000037941 */ /* 0x000fea0003800000 */
.L_x_37:
[----:B------:R-:W-:Y:S04]  /*0f80*/  BSSY B3, `(.L_x_39) ;  /* 0x000001a000037945 */ /* 0x000fe80003800000 */
[----:B------:R-:W-:Y:S04]  /*0f90*/  BSSY B4, `(.L_x_40) ;  /* 0x0000015000047945 */ /* 0x000fe80003800000 */
[----:B------:R-:W-:Y:S05]  /*0fa0*/  @P2 BRA `(.L_x_41) ;  /* 0x0000000000202947 */ /* 0x000fea0003800000 */
[----:B-1-3--:R-:W1:Y:S02]  /*0fb0*/  LDS R3, [UR7+0x34] ;  /* 0x00003407ff037984 */ /* 0x00ae640008000800 */
[----:B-1----:R-:W-:-:S05]  /*0fc0*/  LOP3.LUT R3, R3, 0x38, RZ, 0xb8, !PT ;  /* 0x0000003803037812 */ /* 0x002fca00078eb8ff */
[----:B------:R1:W-:Y:S01]  /*0fd0*/  STS [UR7+0x34], R3 ;  /* 0x00003403ff007988 */ /* 0x0003e20008000807 */
[----:B------:R-:W-:Y:S05]  /*0fe0*/  @P2 BRA `(.L_x_42) ;  /* 0x0000000000202947 */ /* 0x000fea0003800000 */
[----:B-1----:R-:W1:Y:S01]  /*0ff0*/  LDS R3, [UR7+0x8] ;  /* 0x00000807ff037984 */ /* 0x002e620008000800 */
[----:B----4-:R-:W-:-:S05]  /*1000*/  IMAD.MOV.U32 R4, RZ, RZ, 0x780 ;  /* 0x00000780ff047424 */ /* 0x010fca00078e00ff */
[----:B-1----:R-:W-:-:S05]  /*1010*/  LOP3.LUT R3, R3, 0x300, R4, 0xd8, !PT ;  /* 0x0000030003037812 */ /* 0x002fca00078ed804 */
[----:B------:R1:W-:Y:S02]  /*1020*/  STS [UR7+0x8], R3 ;  /* 0x00000803ff007988 */ /* 0x0003e40008000807 */
.L_x_41:
[----:B------:R-:W-:Y:S05]  /*1030*/  @P2 BRA `(.L_x_43) ;  /* 0x0000000000282947 */ /* 0x000fea0003800000 */
[----:B-1-3--:R-:W1:Y:S02]  /*1040*/  LDS R3, [UR7+0x8] ;  /* 0x00000807ff037984 */ /* 0x00ae640008000800 */
[----:B-1----:R-:W-:-:S05]  /*1050*/  LOP3.LUT R3, R3, 0x1800, RZ, 0xb8, !PT ;  /* 0x0000180003037812 */ /* 0x002fca00078eb8ff */
[----:B------:R3:W-:Y:S02]  /*1060*/  STS [UR7+0x8], R3 ;  /* 0x00000803ff007988 */ /* 0x0007e40008000807 */
.L_x_42:
[----:B------:R-:W-:Y:S05]  /*1070*/  @P2 BREAK B4 ;  /* 0x0000000000042942 */ /* 0x000fea0003800000 */
[----:B------:R-:W-:Y:S05]  /*1080*/  @P2 BRA `(.L_x_44) ;  /* 0x0000000000242947 */ /* 0x000fea0003800000 */
[----:B-1-3--:R-:W1:Y:S01]  /*1090*/  LDS R3, [UR7+0x8] ;  /* 0x00000807ff037984 */ /* 0x00ae620008000800 */
[----:B----4-:R-:W-:-:S05]  /*10a0*/  IMAD.MOV.U32 R4, RZ, RZ, 0x6000 ;  /* 0x00006000ff047424 */ /* 0x010fca00078e00ff */
[----:B-1----:R-:W-:-:S04]  /*10b0*/  LOP3.LUT R3, R3, 0x6000, R4, 0xd8, !PT ;  /* 0x0000600003037812 */ /* 0x002fc800078ed804 */
[----:B------:R-:W-:-:S05]  /*10c0*/  LOP3.LUT R3, R3, 0x400000, RZ, 0xb8, !PT ;  /* 0x0040000003037812 */ /* 0x000fca00078eb8ff */
[----:B------:R1:W-:Y:S02]  /*10d0*/  STS [UR7+0x8], R3 ;  /* 0x00000803ff007988 */ /* 0x0003e40008000807 */
.L_x_43:
[----:B------:R-:W-:Y:S05]  /*10e0*/  BSYNC B4 ;  /* 0x0000000000047941 */ /* 0x000fea0003800000 */
.L_x_40:
[----:B-1-3--:R-:W1:Y:S02]  /*10f0*/  @!P2 LDS R3, [UR7+0x8] ;  /* 0x00000807ff03a984 */ /* 0x00ae640008000800 */
[----:B-1----:R-:W-:-:S05]  /*1100*/  @!P2 LOP3.LUT R3, R3, 0x8000, RZ, 0xb8, !PT ;  /* 0x000080000303a812 */ /* 0x002fca00078eb8ff */
[----:B------:R1:W-:Y:S02]  /*1110*/  @!P2 STS [UR7+0x8], R3 ;  /* 0x00000803ff00a988 */ /* 0x0003e40008000807 */
.L_x_44:
[----:B------:R-:W-:Y:S05]  /*1120*/  BSYNC B3 ;  /* 0x0000000000037941 */ /* 0x000fea0003800000 */
.L_x_39:
[----:B------:R-:W-:Y:S05]  /*1130*/  WARPSYNC.ALL ;  /* 0x0000000000007948 */ /* 0x000fea0003800000 */
[----:B------:R-:W-:Y:S01]  /*1140*/  UIADD3 UR4, UR4, 0x100, URZ ;  /* 0x0000010004047890 */ /* 0x000fe2000fffe03f */
[----:B------:R-:W-:Y:S01]  /*1150*/  ISETP.GE.AND P1, PT, R10, 0x1, PT ;  /* 0x000000010a00780c */ /* 0x000fe20003f26270 */
[----:B------:R-:W-:Y:S01]  /*1160*/  IMAD.MOV.U32 R24, RZ, RZ, RZ ;  /* 0x000000ffff187224 */ /* 0x000fe200078e00ff */
[----:B------:R-:W-:Y:S01]  /*1170*/  SHF.R.U32.HI R8, RZ, 0x5, R0 ;  /* 0x00000005ff087819 */ /* 0x000fe20000011600 */
[----:B------:R-:W-:-:S04]  /*1180*/  UIADD3 UR20, UP0, UR4, UR20, URZ ;  /* 0x0000001404147290 */ /* 0x000fc8000ff1e03f */
[----:B------:R-:W-:Y:S01]  /*1190*/  ULEA.HI.X.SX32 UR21, UR4, UR21, 0x1, UP0 ;  /* 0x0000001504157291 */ /* 0x000fe200080f0e3f */
[----:B------:R-:W-:Y:S11]  /*11a0*/  @P0 BRA `(.L_x_45) ;  /* 0x0000000000280947 */ /* 0x000ff60003800000 */
[----:B-1-3--:R-:W1:Y:S01]  /*11b0*/  S2R R3, SR_LANEID ;  /* 0x0000000000037919 */ /* 0x00ae620000000000 */
[----:B------:R-:W-:Y:S05]  /*11c0*/  WARPSYNC.ALL ;  /* 0x0000000000007948 */ /* 0x000fea0003800000 */
[----:B-1----:R-:W-:-:S05]  /*11d0*/  IMAD.SHL.U32 R6, R3, 0x4, RZ ;  /* 0x0000000403067824 */ /* 0x002fca00078e00ff */
[----:B------:R-:W1:Y:S01]  /*11e0*/  LDS R3, [R6+UR7] ;  /* 0x0000000706037984 */ /* 0x000e620008000800 */
[----:B----4-:R-:W-:-:S05]  /*11f0*/  IADD3 R4, P3, R6, UR20, RZ ;  /* 0x0000001406047c10 */ /* 0x010fca000ff7e0ff */
[----:B------:R-:W-:-:S05]  /*1200*/  IMAD.X R5, RZ, RZ, UR21, P3 ;  /* 0x00000015ff057e24 */ /* 0x000fca00098e06ff */
[----:B-1----:R1:W3:Y:S01]  /*1210*/  ATOMG.E.EXCH.STRONG.GPU PT, RZ, [R4], R3 ;  /* 0x0000000304ff73a8 */ /* 0x0022e200041ee100 */
[----:B------:R-:W-:-:S04]  /*1220*/  DEPBAR {5,4,3,2,1,0} ;  /* 0x0000003f0000791a */ /* 0x000fc80000000000 */
[----:B------:R1:W-:Y:S01]  /*1230*/  UTMACCTL.IV [UR20] ;  /* 0x00000000140079b9 */ /* 0x0003e20008000000 */
[----:B------:R-:W-:Y:S01]  /*1240*/  NOP ;  /* 0x0000000000007918 */ /* 0x000fe20000000000 */
.L_x_45:
[----:B------:R-:W-:Y:S05]  /*1250*/  @P0 BRA `(.L_x_46) ;  /* 0x00000000000c0947 */ /* 0x000fea0003800000 */
[----:B------:R0:W-:Y:S01]  /*1260*/  UTMACMDFLUSH ;  /* 0x00000000000079b7 */ /* 0x0001e20000000000 */
[----:B------:R-:W-:Y:S05]  /*1270*/  @P0 BRA `(.L_x_46) ;  /* 0x0000000000040947 */ /* 0x000fea0003800000 */
[----:B------:R-:W-:-:S04]  /*1280*/  DEPBAR.LE SB0, 0x0 ;  /* 0x000080000000791a */ /* 0x000fc80000000000 */
.L_x_46:
[----:B------:R-:W-:Y:S05]  /*1290*/  WARPSYNC.ALL ;  /* 0x0000000000007948 */ /* 0x000fea0003800000 */
[----:B---3--:R-:W-:Y:S01]  /*12a0*/  BAR.SYNC.DEFER_BLOCKING 0x0 ;  /* 0x0000000000007b1d */ /* 0x008fe20000010000 */
[----:B------:R-:W-:Y:S01]  /*12b0*/  R2UR UR22, R8 ;  /* 0x00000000081672ca */ /* 0x000fe200000e0000 */
[----:B------:R-:W-:Y:S01]  /*12c0*/  USHF.L.U32 UR23, UR28, 0x7, URZ ;  /* 0x000000071c177899 */ /* 0x000fe2000800063f */
[----:B------:R-:W-:Y:S01]  /*12d0*/  IMAD.MOV.U32 R25, RZ, RZ, RZ ;  /* 0x000000ffff197224 */ /* 0x000fe200078e00ff */
[----:B------:R-:W-:Y:S01]  /*12e0*/  USHF.L.U32 UR11, UR29, 0x6, URZ ;  /* 0x000000061d0b7899 */ /* 0x000fe2000800063f */
[----:B------:R-:W-:Y:S01]  /*12f0*/  CS2R R26, SRZ ;  /* 0x00000000001a7805 */ /* 0x000fe2000001ff00 */
[----:B------:R-:W-:Y:S01]  /*1300*/  VOTEU.ALL UP0, P2 ;  /* 0x00000000003f7886 */ /* 0x000fe20001000000 */
[----:B------:R-:W-:Y:S01]  /*1310*/  UMOV UR4, 0x1 ;  /* 0x0000000100047882 */ /* 0x000fe20000000000 */
[----:B------:R-:W-:Y:S01]  /*1320*/  VOTEU.ALL UP1, P2 ;  /* 0x00000000003f7886 */ /* 0x000fe20001020000 */
[----:B------:R-:W-:-:S02]  /*1330*/  CS2R R28, SRZ ;  /* 0x00000000001c7805 */ /* 0x000fc4000001ff00 */
[----:B------:R-:W-:Y:S01]  /*1340*/  CS2R R30, SRZ ;  /* 0x00000000001e7805 */ /* 0x000fe2000001ff00 */
[----:B------:R-:W-:-:S04]  /*1350*/  @!UP0 UIADD3 UR8, -UR4, 0x100000, URZ ;  /* 0x0010000004088890 */ /* 0x000fc8000fffe13f */
[----:B------:R-:W-:Y:S02]  /*1360*/  @!UP0 USHF.L.U32 UR9, UR8, 0xb, URZ ;  /* 0x0000000b08098899 */ /* 0x000fe4000800063f */
[----:B------:R-:W-:Y:S01]  /*1370*/  @!UP0 USHF.L.U32 UR8, UR8, 0x1, URZ ;  /* 0x0000000108088899 */ /* 0x000fe2000800063f */
[----:B------:R-:W-:Y:S01]  /*1380*/  CS2R R32, SRZ ;  /* 0x0000000000207805 */ /* 0x000fe2000001ff00 */
[----:B------:R-:W-:-:S04]  /*1390*/  @!UP0 UIADD3 UR4, -UR4, 0x100000, URZ ;  /* 0x0010000004048890 */ /* 0x000fc8000fffe13f */
[----:B------:R-:W-:Y:S02]  /*13a0*/  @!UP0 USHF.L.U32 UR5, UR4, 0xb, URZ ;  /* 0x0000000b04058899 */ /* 0x000fe4000800063f */
[----:B------:R-:W-:Y:S01]  /*13b0*/  @!UP0 USHF.L.U32 UR4, UR4, 0x1, URZ ;  /* 0x0000000104048899 */ /* 0x000fe2000800063f */
[----:B------:R-:W-:Y:S01]  /*13c0*/  CS2R R34, SRZ ;  /* 0x0000000000227805 */ /* 0x000fe2000001ff00 */
[----:B------:R-:W-:Y:S01]  /*13d0*/  VOTEU.ALL UP0, P2 ;  /* 0x00000000003f7886 */ /* 0x000fe20001000000 */
[----:B------:R-:W-:Y:S02]  /*13e0*/  CS2R R36, SRZ ;  /* 0x0000000000247805 */ /* 0x000fe4000001ff00 */
[----:B------:R-:W-:Y:S02]  /*13f0*/  CS2R R38, SRZ ;  /* 0x0000000000267805 */ /* 0x000fe4000001ff00 */
[----:B------:R-:W-:Y:S02]  /*1400*/  CS2R R40, SRZ ;  /* 0x0000000000287805 */ /* 0x000fe4000001ff00 */
[----:B------:R-:W-:-:S02]  /*1410*/  CS2R R42, SRZ ;  /* 0x00000000002a7805 */ /* 0x000fc4000001ff00 */
[----:B------:R-:W-:Y:S02]  /*1420*/  CS2R R44, SRZ ;  /* 0x00000000002c7805 */ /* 0x000fe4000001ff00 */
[----:B------:R-:W-:Y:S02]  /*1430*/  CS2R R46, SRZ ;  /* 0x00000000002e7805 */ /* 0x000fe4000001ff00 */
[----:B------:R-:W-:Y:S02]  /*1440*/  CS2R R48, SRZ ;  /* 0x0000000000307805 */ /* 0x000fe4000001ff00 */
[----:B------:R-:W-:Y:S01]  /*1450*/  CS2R R50, SRZ ;  /* 0x0000000000327805 */ /* 0x000fe2000001ff00 */
[----:B------:R-:W3:Y:S02]  /*1460*/  FENCE.VIEW.ASYNC.S ;  /* 0x00000000000073c6 */ /* 0x000ee40000000000 */
[----:B---3--:R3:W4:Y:S02]  /*1470*/  @!UP0 SYNCS.EXCH.64 URZ, [UR7+0xc000], UR8 ;  /* 0x00c00008073f85b2 */ /* 0x0087240008000100 */
[----:B----4-:R-:W-:Y:S01]  /*1480*/  BAR.SYNC.DEFER_BLOCKING 0x0 ;  /* 0x0000000000007b1d */ /* 0x010fe20000010000 */
[----:B------:R-:W-:-:S02]  /*1490*/  CS2R R52, SRZ ;  /* 0x0000000000347805 */ /* 0x000fc4000001ff00 */
[----:B------:R-:W-:Y:S02]  /*14a0*/  CS2R R54, SRZ ;  /* 0x0000000000367805 */ /* 0x000fe4000001ff00 */
[----:B------:R-:W-:Y:S02]  /*14b0*/  CS2R R56, SRZ ;  /* 0x0000000000387805 */ /* 0x000fe4000001ff00 */
[----:B------:R-:W-:Y:S02]  /*14c0*/  CS2R R58, SRZ ;  /* 0x00000000003a7805 */ /* 0x000fe4000001ff00 */
[----:B------:R-:W-:Y:S02]  /*14d0*/  CS2R R60, SRZ ;  /* 0x00000000003c7805 */ /* 0x000fe4000001ff00 */
[----:B------:R-:W-:Y:S02]  /*14e0*/  CS2R R62, SRZ ;  /* 0x00000000003e7805 */ /* 0x000fe4000001ff00 */
        /* <DEDUP_REMOVED lines=11> */
[----:B------:R-:W-:Y:S01]  /*15a0*/  CS2R R86, SRZ ;  /* 0x0000000000567805 */ /* 0x000fe2000001ff00 */
[----:B------:R3:W4:Y:S01]  /*15b0*/  @!UP1 SYNCS.EXCH.64 URZ, [UR7+0xc008], UR4 ;  /* 0x00c00804073f95b2 */ /* 0x0007220008000100 */
[----:B------:R-:W-:Y:S05]  /*15c0*/  @!P1 BRA `(.L_x_47) ;  /* 0x0000000400949947 */ /* 0x000fea0003800000 */
        /* <DEDUP_REMOVED lines=31> */
[----:B------:R-:W-:Y:S01]  /*17c0*/  CS2R R86, SRZ ;  /* 0x0000000000567805 */ /* 0x000fe2000001ff00 */
[----:B---3--:R-:W-:Y:S01]  /*17d0*/  UMOV UR4, URZ ;  /* 0x0000003f00047c82 */ /* 0x008fe20008000000 */
[----:B------:R-:W-:-:S05]  /*17e0*/  UMOV UR10, URZ ;  /* 0x0000003f000a7c82 */ /* 0x000fca0008000000 */
.L_x_49:
[----:B----4-:R-:W-:Y:S01]  /*17f0*/  BAR.SYNC.DEFER_BLOCKING 0x0 ;  /* 0x0000000000007b1d */ /* 0x010fe20000010000 */
[----:B------:R-:W-:Y:S01]  /*1800*/  ULEA UR6, UR4, UR7, 0x3 ;  /* 0x0000000704067291 */ /* 0x000fe2000f8e183f */
[----:B-1----:R-:W-:Y:S01]  /*1810*/  @!P2 IMAD.MOV.U32 R3, RZ, RZ, 0x6000 ;  /* 0x00006000ff03a424 */ /* 0x002fe200078e00ff */
[----:B------:R-:W-:Y:S01]  /*1820*/  ELECT P0, URZ, PT ;  /* 0x00000000003f782f */ /* 0x000fe20003800000 */
[----:B------:R-:W-:-:S03]  /*1830*/  ULEA UR8, UR4, UR7, 0xd ;  /* 0x0000000704087291 */ /* 0x000fc6000f8e683f */
[----:B------:R-:W-:Y:S02]  /*1840*/  ISETP.LT.U32.AND P0, PT, R2, 0x20, P0 ;  /* 0x000000200200780c */ /* 0x000fe40000701070 */
[----:B------:R-:W-:Y:S01]  /*1850*/  ELECT P1, URZ, PT ;  /* 0x00000000003f782f */ /* 0x000fe20003820000 */
[----:B------:R-:W-:-:S03]  /*1860*/  UIADD3 UR8, UR8, 0x8000, URZ ;  /* 0x0000800008087890 */ /* 0x000fc6000fffe03f */
[----:B------:R-:W-:Y:S01]  /*1870*/  ISETP.LT.U32.AND P1, PT, R2, 0x40, P1 ;  /* 0x000000400200780c */ /* 0x000fe20000f21070 */
[----:B------:R-:W-:Y:S02]  /*1880*/  ULEA UR5, UR4, UR7, 0xe ;  /* 0x0000000704057291 */ /* 0x000fe4000f8e703f */
[----:B------:R-:W-:Y:S01]  /*1890*/  ULOP3.LUT UR26, UR22, 0x1, URZ, 0xc0, !UPT ;  /* 0x00000001161a7892 */ /* 0x000fe2000f8ec03f */
[----:B------:R-:W-:-:S03]  /*18a0*/  UMOV UR27, UR10 ;  /* 0x0000000a001b7c82 */ /* 0x000fc60008000000 */
[----:B------:R-:W-:Y:S01]  /*18b0*/  ULEA UR24, UR26, UR5, 0xd ;  /* 0x000000051a187291 */ /* 0x000fe2000f8e683f */
[----:B------:R-:W-:Y:S01]  /*18c0*/  VOTEU.ANY UP0, P0 ;  /* 0x00000000003f7886 */ /* 0x000fe20000000100 */
[----:B------:R-:W-:Y:S01]  /*18d0*/  VOTEU.ANY UP2, P0 ;  /* 0x00000000003f7886 */ /* 0x000fe20000040100 */
[----:B------:R-:W-:Y:S01]  /*18e0*/  ULEA UR26, UR26, UR23, 0x6 ;  /* 0x000000171a1a7291 */ /* 0x000fe2000f8e303f */
[----:B------:R1:W-:Y:S02]  /*18f0*/  @!P2 SYNCS.ARRIVE.TRANS64 RZ, [UR6+0xc000], R3 ;  /* 0x00c00003ffffa9a7 */ /* 0x0003e40008000006 */
[----:B------:R-:W-:Y:S01]  /*1900*/  VOTEU.ANY UP1, P1 ;  /* 0x00000000003f7886 */ /* 0x000fe20000820100 */
[----:B------:R-:W-:Y:S01]  /*1910*/  @UP0 UIADD3 UR9, UR6, 0xc000, URZ ;  /* 0x0000c00006090890 */ /* 0x000fe2000fffe03f */
[----:B------:R-:W-:Y:S01]  /*1920*/  @UP0 UMOV UR12, UR16 ;  /* 0x00000010000c0c82 */ /* 0x000fe20008000000 */
[----:B------:R-:W-:Y:S01]  /*1930*/  @UP0 UMOV UR13, UR17 ;  /* 0x00000011000d0c82 */ /* 0x000fe20008000000 */
[----:B------:R-:W-:Y:S01]  /*1940*/  BAR.SYNC.DEFER_BLOCKING 0x0 ;  /* 0x0000000000007b1d */ /* 0x000fe20000010000 */
[----:B------:R-:W-:Y:S01]  /*1950*/  @UP1 UIADD3 UR25, UR6, 0xc000, URZ ;  /* 0x0000c00006191890 */ /* 0x000fe2000fffe03f */
[----:B-1----:R-:W-:-:S04]  /*1960*/  SHF.L.U32 R3, R7, 0x1f, RZ ;  /* 0x0000001f07037819 */ /* 0x002fc800000006ff */
[----:B------:R-:W-:Y:S01]  /*1970*/  VOTEU.ANY UP3, P1 ;  /* 0x00000000003f7886 */ /* 0x000fe20000860100 */
[----:B------:R-:W-:Y:S01]  /*1980*/  @UP1 UMOV UR14, UR18 ;  /* 0x00000012000e1c82 */ /* 0x000fe20008000000 */
[----:B------:R-:W-:Y:S01]  /*1990*/  @UP1 UMOV UR15, UR19 ;  /* 0x00000013000f1c82 */ /* 0x000fe20008000000 */
[----:B------:R1:W-:Y:S01]  /*19a0*/  @UP2 UTMALDG.2D [UR8], [UR12] ;  /* 0x000000080c0025b4 */ /* 0x0003e20008008000 */
[----:B------:R3:W-:Y:S06]  /*19b0*/  MEMBAR.ALL.CTA ;  /* 0x0000000000007992 */ /* 0x0007ec0000008000 */
[----:B---3--:R-:W3:Y:S02]  /*19c0*/  FENCE.VIEW.ASYNC.S ;  /* 0x00000000000073c6 */ /* 0x008ee40000000000 */
[----:B---3--:R-:W-:Y:S06]  /*19d0*/  BAR.SYNC.DEFER_BLOCKING 0x0 ;  /* 0x0000000000007b1d */ /* 0x008fec0000010000 */
[----:B------:R1:W-:Y:S02]  /*19e0*/  @UP3 UTMALDG.2D [UR24], [UR14] ;  /* 0x000000180e0035b4 */ /* 0x0003e40008008000 */
[----:B------:R-:W-:Y:S06]  /*19f0*/  BAR.SYNC.DEFER_BLOCKING 0x0 ;  /* 0x0000000000007b1d */ /* 0x000fec0000010000 */
[----:B------:R-:W3:Y:S02]  /*1a00*/  SYNCS.PHASECHK.TRANS64.TRYWAIT P0, [UR6+0xc000], R3 ;  /* 0x00c00003ff0075a7 */ /* 0x000ee40008000146 */
[----:B-1-3--:R-:W-:Y:S05]  /*1a10*/  @!P0 BRA `(.L_x_48) ;  /* 0x0000000400b48947 */ /* 0x00afea0003800000 */
.L_x_50:
[----:B------:R-:W-:Y:S01]  /*1a20*/  USHF.R.U32.HI UR6, URZ, 0x4, UR5 ;  /* 0x000000043f067899 */ /* 0x000fe20008011605 */
[----:B------:R-:W-:Y:S02]  /*1a30*/  WARPGROUP.DEPBAR.LE gsb0, 0x0 ;  /* 0x00008000000079c5 */ /* 0x000fe40000010000 */
[----:B------:R-:W-:Y:S01]  /*1a40*/  USHF.R.U32.HI UR12, URZ, 0x4, UR8 ;  /* 0x000000043f0c7899 */ /* 0x000fe20008011608 */
[----:B------:R-:W-:Y:S01]  /*1a50*/  WARPGROUP.ARRIVE ;  /* 0x00000000000079c5 */ /* 0x000fe20000000000 */
[----:B------:R-:W-:Y:S01]  /*1a60*/  USGXT.U32 UR6, UR6, 0xe ;  /* 0x0000000e0606789a */ /* 0x000fe20008000000 */
[----:B------:R-:W1:Y:S01]  /*1a70*/  LDC R3, c[0x0][0x230] ;  /* 0x00008c00ff037b82 */ /* 0x000e620000000800 */
[----:B------:R-:W-:Y:S02]  /*1a80*/  USGXT.U32 UR12, UR12, 0xe ;  /* 0x0000000e0c0c789a */ /* 0x000fe40008000000 */
[----:B------:R-:W-:Y:S01]  /*1a90*/  ULOP3.LUT UR14, UR6, 0x2000000, URZ, 0xfc, !UPT ;  /* 0x02000000060e7892 */ /* 0x000fe2000f8efc3f */
[----:B------:R-:W-:Y:S01]  /*1aa0*/  UMOV UR13, 0x40000040 ;  /* 0x40000040000d7882 */ /* 0x000fe20000000000 */
[----:B------:R-:W-:Y:S01]  /*1ab0*/  UMOV UR15, 0x40000040 ;  /* 0x40000040000f7882 */ /* 0x000fe20000000000 */
[----:B------:R-:W-:Y:S01]  /*1ac0*/  UMOV UR5, URZ ;  /* 0x0000003f00057c82 */ /* 0x000fe20008000000 */
[----:B------:R-:W-:-:S02]  /*1ad0*/  UIADD3 UR10, UR10, 0x40, URZ ;  /* 0x000000400a0a7890 */ /* 0x000fc4000fffe03f */
[----:B------:R-:W-:-:S03]  /*1ae0*/  UIADD3 UR4, UR4, 0x1, URZ ;  /* 0x0000000104047890 */ /* 0x000fc6000fffe03f */
[----:B------:R-:W-:Y:S01]  /*1af0*/  HGMMA.64x128x16.F32 R24, gdesc[UR12].tnspB, R24 ;  /* 0x41e000000c1879f0 */ /* 0x000fe20008700818 */
[----:B------:R-:W-:Y:S02]  /*1b00*/  UIADD3 UR14, UP1, UR6, 0x2000080, URZ ;  /* 0x02000080060e7890 */ /* 0x000fe4000ff3e03f */
[----:B------:R-:W-:Y:S01]  /*1b10*/  UIADD3 UR12, UP0, UR12, 0x2, URZ ;  /* 0x000000020c0c7890 */ /* 0x000fe2000ff1e03f */
[----:B------:R-:W-:Y:S02]  /*1b20*/  UMOV UR6, URZ ;  /* 0x0000003f00067c82 */ /* 0x000fe40008000000 */
[----:B------:R-:W-:Y:S02]  /*1b30*/  UIADD3.X UR15, UR6, 0x40000040, URZ, UP1, !UPT ;  /* 0x40000040060f7890 */ /* 0x000fe40008ffe43f */
[----:B------:R-:W-:Y:S02]  /*1b40*/  UIADD3.X UR13, UR5, 0x40000040, URZ, UP0, !UPT ;  /* 0x40000040050d7890 */ /* 0x000fe400087fe43f */
[----:B------:R-:W-:Y:S01]  /*1b50*/  UIADD3.64 UR26, UR14, 0x80, URZ ;  /* 0x000000800e1a7897 */ /* 0x000fe2000fffe03f */
[----:B-1----:R-:W-:Y:S01]  /*1b60*/  ISETP.LE.AND P0, PT, R3, UR10, PT ;  /* 0x0000000a03007c0c */ /* 0x002fe2000bf03270 */
[----:B------:R-:W-:-:S02]  /*1b70*/  UIADD3.64 UR24, UR12, 0x2, URZ ;  /* 0x000000020c187897 */ /* 0x000fc4000fffe03f */
[----:B------:R-:W-:-:S04]  /*1b80*/  UISETP.NE.U32.AND UP0, UPT, UR4, 0x2, UPT ;  /* 0x000000020400788c */ /* 0x000fc8000bf05070 */
[----:B------:R-:W-:Y:S02]  /*1b90*/  USEL UR5, URZ, 0x1, UP0 ;  /* 0x000000013f057887 */ /* 0x000fe40008000000 */
[----:B------:R-:W-:-:S04]  /*1ba0*/  USEL UR4, UR4, URZ, UP0 ;  /* 0x0000003f04047287 */ /* 0x000fc80008000000 */
[----:B------:R-:W-:Y:S01]  /*1bb0*/  LOP3.LUT R7, R7, UR5, RZ, 0x3c, !PT ;  /* 0x0000000507077c12 */ /* 0x000fe2000f8e3cff */
[----:B------:R-:W-:Y:S01]  /*1bc0*/  HGMMA.64x128x16.F32 R24, gdesc[UR12].tnspB, R24 ;  /* 0x41e000000c1879f0 */ /* 0x000fe20008700818 */
[----:B------:R-:W-:Y:S02]  /*1bd0*/  UIADD3.64 UR14, UR14, 0x100, URZ ;  /* 0x000001000e0e7897 */ /* 0x000fe4000fffe03f */
[----:B------:R-:W-:-:S09]  /*1be0*/  UIADD3.64 UR12, UR12, 0x4, URZ ;  /* 0x000000040c0c7897 */ /* 0x000fd2000fffe03f */
[----:B------:R-:W-:-:S12]  /*1bf0*/  HGMMA.64x128x16.F32 R24, gdesc[UR24].tnspB, R24 ;  /* 0x41e00000181879f0 */ /* 0x000fd80008700818 */
[----:B------:R-:W-:Y:S01]  /*1c00*/  HGMMA.64x128x16.F32 R24, gdesc[UR12].tnspB, R24, gsb0 ;  /* 0x41e000000c1879f0 */ /* 0x000fe20008000818 */
[----:B------:R-:W-:Y:S05]  /*1c10*/  @!P0 BRA `(.L_x_49) ;  /* 0xfffffff800f48947 */ /* 0x000fea000383ffff */
.L_x_47:
[----:B------:R-:W-:Y:S02]  /*1c20*/  WARPGROUP.DEPBAR.LE gsb0, 0x0 ;  /* 0x00008000000079c5 */ /* 0x000fe40000010000 */
[----:B----4-:R-:W-:Y:S01]  /*1c30*/  BAR.SYNC.DEFER_BLOCKING 0x0 ;  /* 0x0000000000007b1d */ /* 0x010fe20000010000 */
[C---:B-1----:R-:W-:Y:S01]  /*1c40*/  IMAD.SHL.U32 R3, R0.reuse, 0x80, RZ ;  /* 0x0000008000037824 */ /* 0x042fe200078e00ff */
[----:B------:R-:W-:Y:S01]  /*1c50*/  ELECT P0, URZ, PT ;  /* 0x00000000003f782f */ /* 0x000fe20003800000 */
[----:B------:R-:W-:Y:S01]  /*1c60*/  IMAD.SHL.U32 R4, R0, 0x10, RZ ;  /* 0x0000001000047824 */ /* 0x000fe200078e00ff */
[----:B------:R-:W-:Y:S01]  /*1c70*/  F2FP.F16.F32.PACK_AB R24, R25, R24 ;  /* 0x000000181918723e */ /* 0x000fe200000000ff */
[----:B------:R-:W-:Y:S01]  /*1c80*/  ULOP3.LUT UR22, UR22, 0x1, URZ, 0xc0, !UPT ;  /* 0x0000000116167892 */ /* 0x000fe2000f8ec03f */
[----:B------:R-:W-:Y:S01]  /*1c90*/  LOP3.LUT R3, R3, 0x780, RZ, 0xc0, !PT ;  /* 0x0000078003037812 */ /* 0x000fe200078ec0ff */
[----:B------:R-:W-:Y:S01]  /*1ca0*/  UMOV UR10, UR11 ;  /* 0x0000000b000a7c82 */ /* 0x000fe20008000000 */
[----:B------:R-:W-:Y:S01]  /*1cb0*/  F2FP.F16.F32.PACK_AB R25, R27, R26 ;  /* 0x0000001a1b19723e */ /* 0x000fe200000000ff */
[----:B---3--:R-:W-:Y:S01]  /*1cc0*/  ULEA UR8, UR22, UR7, 0xd ;  /* 0x0000000716087291 */ /* 0x008fe2000f8e683f */
[----:B------:R-:W-:Y:S01]  /*1cd0*/  LOP3.LUT R3, R3, 0x70, R4, 0xf8, !PT ;  /* 0x0000007003037812 */ /* 0x000fe200078ef804 */
[----:B------:R-:W-:Y:S01]  /*1ce0*/  ULEA UR9, UR22, UR23, 0x6 ;  /* 0x0000001716097291 */ /* 0x000fe2000f8e303f */
[----:B------:R-:W-:-:S02]  /*1cf0*/  F2FP.F16.F32.PACK_AB R56, R57, R56 ;  /* 0x000000383938723e */ /* 0x000fc400000000ff */
[----:B------:R-:W-:Y:S01]  /*1d00*/  LOP3.LUT R3, R3, 0x10, R0, 0x78, !PT ;  /* 0x0000001003037812 */ /* 0x000fe200078e7800 */
[----:B------:R-:W-:Y:S01]  /*1d10*/  IMAD.SHL.U32 R0, R0, 0x40, RZ ;  /* 0x0000004000007824 */ /* 0x000fe200078e00ff */
[----:B------:R-:W-:Y:S02]  /*1d20*/  ISETP.LT.U32.AND P0, PT, R2, 0x40, P0 ;  /* 0x000000400200780c */ /* 0x000fe40000701070 */
[----:B------:R-:W-:Y:S02]  /*1d30*/  F2FP.F16.F32.PACK_AB R26, R29, R28 ;  /* 0x0000001c1d1a723e */ /* 0x000fe400000000ff */
[----:B------:R-:W-:Y:S02]  /*1d40*/  LOP3.LUT R0, R3, 0x1800, R0, 0xf8, !PT ;  /* 0x0000180003007812 */ /* 0x000fe400078ef800 */
[----:B------:R-:W-:Y:S01]  /*1d50*/  F2FP.F16.F32.PACK_AB R27, R31, R30 ;  /* 0x0000001e1f1b723e */ /* 0x000fe200000000ff */
[----:B------:R-:W1:Y:S02]  /*1d60*/  @!P2 SYNCS.CCTL.IV [UR7+0xc000] ;  /* 0x00c00000ff00a9b1 */ /* 0x000e640008000007 */
[----:B-1----:R-:W-:Y:S01]  /*1d70*/  BAR.SYNC.DEFER_BLOCKING 0x0 ;  /* 0x0000000000007b1d */ /* 0x002fe20000010000 */
[C---:B------:R-:W-:Y:S01]  /*1d80*/  LOP3.LUT R3, R0.reuse, 0x20, RZ, 0x3c, !PT ;  /* 0x0000002000037812 */ /* 0x040fe200078e3cff */
[C---:B------:R-:W-:Y:S01]  /*1d90*/  VIADD R2, R0.reuse, UR7 ;  /* 0x0000000700027c36 */ /* 0x040fe20008000000 */
[----:B------:R-:W-:-:S02]  /*1da0*/  LOP3.LUT R4, R0, 0x40, RZ, 0x3c, !PT ;  /* 0x0000004000047812 */ /* 0x000fc400078e3cff */
[----:B------:R-:W-:Y:S01]  /*1db0*/  F2FP.F16.F32.PACK_AB R32, R33, R32 ;  /* 0x000000202120723e */ /* 0x000fe200000000ff */
[----:B------:R-:W-:Y:S01]  /*1dc0*/  VIADD R3, R3, UR7 ;  /* 0x0000000703037c36 */ /* 0x000fe20008000000 */
[----:B------:R-:W-:Y:S01]  /*1dd0*/  F2FP.F16.F32.PACK_AB R57, R59, R58 ;  /* 0x0000003a3b39723e */ /* 0x000fe200000000ff */
[----:B------:R-:W-:Y:S01]  /*1de0*/  VIADD R4, R4, UR7 ;  /* 0x0000000704047c36 */ /* 0x000fe20008000000 */
[----:B------:R-:W-:Y:S01]  /*1df0*/  F2FP.F16.F32.PACK_AB R33, R35, R34 ;  /* 0x000000222321723e */ /* 0x000fe200000000ff */
[----:B------:R-:W-:Y:S01]  /*1e00*/  VOTEU.ANY UP0, P0 ;  /* 0x00000000003f7886 */ /* 0x000fe20000000100 */
[----:B------:R-:W-:Y:S01]  /*1e10*/  F2FP.F16.F32.PACK_AB R58, R61, R60 ;  /* 0x0000003c3d3a723e */ /* 0x000fe200000000ff */
[----:B------:R-:W-:Y:S01]  /*1e20*/  VOTEU.ANY UP1, P0 ;  /* 0x00000000003f7886 */ /* 0x000fe20000020100 */
[----:B------:R-:W-:Y:S02]  /*1e30*/  F2FP.F16.F32.PACK_AB R59, R63, R62 ;  /* 0x0000003e3f3b723e */ /* 0x000fe400000000ff */
[----:B------:R-:W-:Y:S01]  /*1e40*/  F2FP.F16.F32.PACK_AB R64, R65, R64 ;  /* 0x000000404140723e */ /* 0x000fe200000000ff */
[----:B------:R-:W-:Y:S01]  /*1e50*/  @UP0 UMOV UR4, UR20 ;  /* 0x0000001400040c82 */ /* 0x000fe20008000000 */
[----:B------:R-:W-:Y:S01]  /*1e60*/  LOP3.LUT R0, R0, 0x60, RZ, 0x3c, !PT ;  /* 0x0000006000007812 */ /* 0x000fe200078e3cff */
[----:B------:R-:W-:Y:S01]  /*1e70*/  @UP0 UMOV UR5, UR21 ;  /* 0x0000001500050c82 */ /* 0x000fe20008000000 */
[----:B------:R-:W-:-:S02]  /*1e80*/  F2FP.F16.F32.PACK_AB R34, R37, R36 ;  /* 0x000000242522723e */ /* 0x000fc400000000ff */
[----:B------:R-:W-:Y:S01]  /*1e90*/  F2FP.F16.F32.PACK_AB R35, R39, R38 ;  /* 0x000000262723723e */ /* 0x000fe200000000ff */
[----:B------:R-:W-:Y:S01]  /*1ea0*/  VIADD R0, R0, UR7 ;  /* 0x0000000700007c36 */ /* 0x000fe20008000000 */
[----:B------:R-:W-:Y:S01]  /*1eb0*/  F2FP.F16.F32.PACK_AB R40, R41, R40 ;  /* 0x000000282928723e */ /* 0x000fe200000000ff */
[----:B------:R-:W1:Y:S01]  /*1ec0*/  @!P2 SYNCS.CCTL.IV [UR7+0xc008] ;  /* 0x00c00800ff00a9b1 */ /* 0x000e620008000007 */
[----:B------:R-:W-:Y:S01]  /*1ed0*/  F2FP.F16.F32.PACK_AB R65, R67, R66 ;  /* 0x000000424341723e */ /* 0x000fe200000000ff */
[----:B-1----:R-:W-:Y:S01]  /*1ee0*/  STSM.16.M88.4 [R2], R24 ;  /* 0x0000001802007844 */ /* 0x002fe20000000200 */
[----:B------:R-:W-:Y:S02]  /*1ef0*/  F2FP.F16.F32.PACK_AB R41, R43, R42 ;  /* 0x0000002a2b29723e */ /* 0x000fe400000000ff */
[----:B------:R-:W-:Y:S01]  /*1f00*/  F2FP.F16.F32.PACK_AB R66, R69, R68 ;  /* 0x000000444542723e */ /* 0x000fe200000000ff */
[----:B------:R-:W-:Y:S01]  /*1f10*/  STSM.16.M88.4 [R2+0x2000], R56 ;  /* 0x0020003802007844 */ /* 0x000fe20000000200 */
[----:B------:R-:W-:-:S02]  /*1f20*/  F2FP.F16.F32.PACK_AB R67, R71, R70 ;  /* 0x000000464743723e */ /* 0x000fc400000000ff */
[----:B------:R-:W-:Y:S01]  /*1f30*/  F2FP.F16.F32.PACK_AB R72, R73, R72 ;  /* 0x000000484948723e */ /* 0x000fe200000000ff */
[----:B------:R-:W-:Y:S01]  /*1f40*/  STSM.16.M88.4 [R3], R32 ;  /* 0x0000002003007844 */ /* 0x000fe20000000200 */
[----:B------:R-:W-:Y:S02]  /*1f50*/  F2FP.F16.F32.PACK_AB R42, R45, R44 ;  /* 0x0000002c2d2a723e */ /* 0x000fe400000000ff */
[----:B------:R-:W-:Y:S01]  /*1f60*/  F2FP.F16.F32.PACK_AB R43, R47, R46 ;  /* 0x0000002e2f2b723e */ /* 0x000fe200000000ff */
[----:B------:R-:W-:Y:S01]  /*1f70*/  STSM.16.M88.4 [R3+0x2000], R64 ;  /* 0x0020004003007844 */ /* 0x000fe20000000200 */
[----:B------:R-:W-:Y:S02]  /*1f80*/  F2FP.F16.F32.PACK_AB R48, R49, R48 ;  /* 0x000000303130723e */ /* 0x000fe400000000ff */
[----:B------:R-:W-:Y:S01]  /*1f90*/  F2FP.F16.F32.PACK_AB R73, R75, R74 ;  /* 0x0000004a4b49723e */ /* 0x000fe200000000ff */
[----:B------:R-:W-:Y:S01]  /*1fa0*/  STSM.16.M88.4 [R4], R40 ;  /* 0x0000002804007844 */ /* 0x000fe20000000200 */
[----:B------:R-:W-:-:S02]  /*1fb0*/  F2FP.F16.F32.PACK_AB R49, R51, R50 ;  /* 0x000000323331723e */ /* 0x000fc400000000ff */
[----:B------:R-:W-:Y:S02]  /*1fc0*/  F2FP.F16.F32.PACK_AB R74, R77, R76 ;  /* 0x0000004c4d4a723e */ /* 0x000fe400000000ff */
[----:B------:R-:W-:Y:S02]  /*1fd0*/  F2FP.F16.F32.PACK_AB R75, R79, R78 ;  /* 0x0000004e4f4b723e */ /* 0x000fe400000000ff */
[----:B------:R-:W-:Y:S02]  /*1fe0*/  F2FP.F16.F32.PACK_AB R80, R81, R80 ;  /* 0x000000505150723e */ /* 0x000fe400000000ff */
[----:B------:R-:W-:Y:S01]  /*1ff0*/  F2FP.F16.F32.PACK_AB R50, R53, R52 ;  /* 0x000000343532723e */ /* 0x000fe200000000ff */
[----:B------:R-:W-:Y:S01]  /*2000*/  STSM.16.M88.4 [R4+0x2000], R72 ;  /* 0x0020004804007844 */ /* 0x000fe20000000200 */
[----:B------:R-:W-:Y:S02]  /*2010*/  F2FP.F16.F32.PACK_AB R51, R55, R54 ;  /* 0x000000363733723e */ /* 0x000fe400000000ff */
[----:B------:R-:W-:-:S02]  /*2020*/  F2FP.F16.F32.PACK_AB R81, R83, R82 ;  /* 0x000000525351723e */ /* 0x000fc400000000ff */
[----:B------:R-:W-:Y:S01]  /*2030*/  F2FP.F16.F32.PACK_AB R82, R85, R84 ;  /* 0x000000545552723e */ /* 0x000fe200000000ff */
[----:B------:R-:W-:Y:S01]  /*2040*/  STSM.16.M88.4 [R0], R48 ;  /* 0x0000003000007844 */ /* 0x000fe20000000200 */
[----:B------:R-:W-:-:S05]  /*2050*/  F2FP.F16.F32.PACK_AB R83, R87, R86 ;  /* 0x000000565753723e */ /* 0x000fca00000000ff */
[----:B------:R-:W-:Y:S01]  /*2060*/  STSM.16.M88.4 [R0+0x2000], R80 ;  /* 0x0020005000007844 */ /* 0x000fe20000000200 */
[----:B------:R1:W-:Y:S06]  /*2070*/  MEMBAR.ALL.CTA ;  /* 0x0000000000007992 */ /* 0x0003ec0000008000 */
[----:B-1----:R-:W1:Y:S02]  /*2080*/  FENCE.VIEW.ASYNC.S ;  /* 0x00000000000073c6 */ /* 0x002e640000000000 */
[----:B-1----:R-:W-:Y:S06]  /*2090*/  BAR.SYNC.DEFER_BLOCKING 0x0 ;  /* 0x0000000000007b1d */ /* 0x002fec0000010000 */
[----:B------:R1:W-:Y:S01]  /*20a0*/  @UP1 UTMASTG.2D [UR8], [UR4] ;  /* 0x00000008040013b5 */ /* 0x0003e20008008000 */
[----:B------:R0:W-:Y:S01]  /*20b0*/  UTMACMDFLUSH ;  /* 0x00000000000079b7 */ /* 0x0001e20000000000 */
[----:B------:R-:W-:-:S04]  /*20c0*/  DEPBAR.LE SB0, 0x0 ;  /* 0x000080000000791a */ /* 0x000fc80000000000 */
[----:B------:R-:W-:Y:S06]  /*20d0*/  BAR.SYNC.DEFER_BLOCKING 0x0 ;  /* 0x0000000000007b1d */ /* 0x000fec0000010000 */
[----:B-1----:R-:W-:Y:S05]  /*20e0*/  EXIT ;  /* 0x000000000000794d */ /* 0x002fea0003800000 */
.L_x_48:
[----:B------:R-:W1:Y:S02]  /*20f0*/  SYNCS.PHASECHK.TRANS64.TRYWAIT P0, [UR6+0xc000], R3 ;  /* 0x00c00003ff0075a7 */ /* 0x000e640008000146 */
[----:B-1----:R-:W-:Y:S05]  /*2100*/  @!P0 BRA `(.L_x_48) ;  /* 0xfffffffc00f88947 */ /* 0x002fea000383ffff */
[----:B------:R-:W-:Y:S05]  /*2110*/  BRA `(.L_x_50) ;  /* 0xfffffff800407947 */ /* 0x000fea000383ffff */
.L_x_51:
[----:B------:R-:W-:-:S00]  /*2120*/  BRA `(.L_x_51) ;  /* 0xfffffffc00fc7947 */ /* 0x000fc0000383ffff */
[----:B------:R-:W-:-:S00]  /*2130*/  NOP ;  /* 0x0000000000007918 */ /* 0x000fc00000000000 */
        /* <DEDUP_REMOVED lines=12> */
.L_x_52:


//--------------------- .nv.shared.gluon_wgmma    --------------------------
	.section	.nv.shared.gluon_wgmma,"aw",@nobits
	.sectionflags	@""
	.align	16
	.zero		1024


//--------------------- .nv.shared.reserved.0     --------------------------
	.section	.nv.shared.reserved.0,"aw",@nobits
	.weak		__nv_reservedSMEM_offset_0_alias
	.size		__nv_reservedSMEM_offset_0_alias, 0, 0
	.other		__nv_reservedSMEM_offset_0_alias,@"STO_CUDA_RESERVED_SHARED STV_DEFAULT"
__nv_reservedSMEM_offset_0_alias:
	.zero		0


//--------------------- .nv.constant0.gluon_wgmma --------------------------
	.section	.nv.constant0.gluon_wgmma,"a",@progbits
	.sectionflags	@""
	.align	4
.nv.constant0.gluon_wgmma:
	.zero		608


//--------------------- SYMBOLS --------------------------

	.type		.nv.reservedSmem.offset0,@object
	.size		.nv.reservedSmem.offset0,0x4
